def gluon_tcgen05(
    a_ptr,
    b_ptr,
    c_ptr,
    M,
    N,
    K,
    stride_am,
    stride_bk,
    stride_cm,
    BLOCK_M: gl.constexpr,
    BLOCK_N: gl.constexpr,
    BLOCK_K: gl.constexpr,
    DTYPE: gl.constexpr,
    A_LAYOUT: gl.constexpr,
    B_LAYOUT: gl.constexpr,
    C_LAYOUT: gl.constexpr,
    B_SHAPE: gl.constexpr,
    TMEM_LAYOUT: gl.constexpr,
    TMEM_REG: gl.constexpr,
    TRANS_B: gl.constexpr,
    NUM_BUFFERS: gl.constexpr,
):
    a_desc = tma.make_tensor_descriptor(
        a_ptr, [M, K], [stride_am, 1], [BLOCK_M, BLOCK_K], A_LAYOUT
    )
    b_desc = tma.make_tensor_descriptor(
        b_ptr,
        [N, K] if TRANS_B else [K, N],
        [stride_bk, 1],
        B_SHAPE,
        B_LAYOUT,
    )
    c_desc = tma.make_tensor_descriptor(
        c_ptr, [M, N], [stride_cm, 1], [BLOCK_M, BLOCK_N], C_LAYOUT
    )

    a_bufs = gl.allocate_shared_memory(
        DTYPE, [NUM_BUFFERS, BLOCK_M, BLOCK_K], A_LAYOUT
    )
    b_bufs = gl.allocate_shared_memory(DTYPE, [NUM_BUFFERS] + B_SHAPE, B_LAYOUT)

    pid_m = gl.program_id(0)
    pid_n = gl.program_id(1)
    off_m = pid_m * BLOCK_M
    off_n = pid_n * BLOCK_N

    tma_bars = gl.allocate_shared_memory(
        gl.int64, [NUM_BUFFERS, 1], mbarrier.MBarrierLayout()
    )
    mma_bars = gl.allocate_shared_memory(
        gl.int64, [NUM_BUFFERS, 1], mbarrier.MBarrierLayout()
    )
    for i in gl.static_range(NUM_BUFFERS):
        mbarrier.init(tma_bars.index(i), count=1)
        mbarrier.init(mma_bars.index(i), count=1)

    acc_tmem = allocate_tensor_memory(gl.float32, [BLOCK_M, BLOCK_N], TMEM_LAYOUT)
    idx = 0
    phase = 0
    use_acc = False
    for k in range(0, K, BLOCK_K):
        a = a_bufs.index(idx)
        b = b_bufs.index(idx)
        tma_bar = tma_bars.index(idx)
        mma_bar = mma_bars.index(idx)
        mbarrier.expect(
            tma_bar, a_desc.block_type.nbytes + b_desc.block_type.nbytes
        )
        tma.async_copy_global_to_shared(a_desc, [off_m, k], tma_bar, a)
        tma.async_copy_global_to_shared(
            b_desc, [off_n, k] if TRANS_B else [k, off_n], tma_bar, b
        )
        mbarrier.wait(tma_bar, phase=phase)

        if TRANS_B:
            b = b.permute((1, 0))
        tcgen05_mma(a, b, acc_tmem, use_acc=use_acc)
        tcgen05_commit(mma_bar)
        mbarrier.wait(mma_bar, phase=phase)
        use_acc = True

        idx += 1
        if idx == NUM_BUFFERS:
            idx = 0
            phase ^= 1

    for i in gl.static_range(NUM_BUFFERS):
        mbarrier.invalidate(tma_bars.index(i))
        mbarrier.invalidate(mma_bars.index(i))

    acc = acc_tmem.load(TMEM_REG)
    c_smem = gl.allocate_shared_memory(DTYPE, [BLOCK_M, BLOCK_N], C_LAYOUT)
    c_smem.store(acc.to(DTYPE))
    fence_async_shared()
    tma.async_copy_shared_to_global(c_desc, [off_m, off_n], c_smem)
    tma.store_wait(pendings=0)

# config = {"BLOCK_K": 128, "BLOCK_M": 128, "BLOCK_N": 256, "arch": "sm_100", "dtype": "bf16", "num_buffers": 2, "num_warps": 4, "trans_b": 0}
# arch = sm_100


// ===== COMPILED SASS (sm_100a) =====

	.target	sm_100a

	.elftype	@"ET_EXEC"


//--------------------- .note.nv.tkinfo           --------------------------
	.section	.note.nv.tkinfo,"",@"SHT_NOTE"
	.sectionflags	@"SHF_NOTE_NV_TKINFO"
	.tkinfo
        /*0018*/ 	.word	0x00000081
        /*0030*/ 	.string	""
        /*0030*/ 	.string	"ptxas-blackwell"
        /*0030*/ 	.string	"Cuda compilation tools, release 12.9, V12.9.86"
        /*0030*/ 	.string	"Build cuda_12.9.r12.9/compiler.36037853_0"
        /*0030*/ 	.string	"-v  -suppress-debug-info  -lineinfo  -arch sm_100a "



//--------------------- .note.nv.cuver            --------------------------
	.section	.note.nv.cuver,"",@"SHT_NOTE"
	.sectionflags	@"SHF_NOTE_NV_CUVER"
        /*0018*/ 	.short	0x0001
        /*001a*/ 	.short	0x0064
        /*001c*/ 	.short	0x0001
        /*001e*/ 	.short	0x0000
        /*0020*/ 	.short	0x0001
        /*0022*/ 	.short	0x0000


//--------------------- .nv.info                  --------------------------
	.section	.nv.info,"",@"SHT_CUDA_INFO"
	.align	4


	//----- nvinfo : EIATTR_REGCOUNT
	.align		4
        /*0000*/ 	.byte	0x04, 0x2f
        /*0002*/ 	.short	(.L_4 - .L_3)
	.align		4
.L_3:
        /*0004*/ 	.word	index@(gluon_tcgen05)
        /*0008*/ 	.word	0x000000aa


	//----- nvinfo : EIATTR_FRAME_SIZE
	.align		4
.L_4:
        /*000c*/ 	.byte	0x04, 0x11
        /*000e*/ 	.short	(.L_6 - .L_5)
	.align		4
.L_5:
        /*0010*/ 	.word	index@($__internal_2_$__cuda_sm10x_tcgen05_guardrail_trap_unallocated_columns_being_dealloced)
        /*0014*/ 	.word	0x00000000


	//----- nvinfo : EIATTR_FRAME_SIZE
	.align		4
.L_6:
        /*0018*/ 	.byte	0x04, 0x11
        /*001a*/ 	.short	(.L_8 - .L_7)
	.align		4
.L_7:
        /*001c*/ 	.word	index@($__internal_1_$__cuda_sm10x_tcgen05_guardrail_trap_phase_invalid_during_alloc)
        /*0020*/ 	.word	0x00000000


	//----- nvinfo : EIATTR_FRAME_SIZE
	.align		4
.L_8:
        /*0024*/ 	.byte	0x04, 0x11
        /*0026*/ 	.short	(.L_10 - .L_9)
	.align		4
.L_9:
        /*0028*/ 	.word	index@($__internal_0_$__cuda_sm10x_tcgen05_guardrail_trap_col_being_dealloced_not_returned_by_alloc)
        /*002c*/ 	.word	0x00000000


	//----- nvinfo : EIATTR_FRAME_SIZE
	.align		4
.L_10:
        /*0030*/ 	.byte	0x04, 0x11
        /*0032*/ 	.short	(.L_12 - .L_11)
	.align		4
.L_11:
        /*0034*/ 	.word	index@(gluon_tcgen05)
        /*0038*/ 	.word	0x00000000


	//----- nvinfo : EIATTR_MIN_STACK_SIZE
	.align		4
.L_12:
        /*003c*/ 	.byte	0x04, 0x12
        /*003e*/ 	.short	(.L_14 - .L_13)
	.align		4
.L_13:
        /*0040*/ 	.word	index@(gluon_tcgen05)
        /*0044*/ 	.word	0x00000000
.L_14:


//--------------------- .nv.info.gluon_tcgen05    --------------------------
	.section	.nv.info.gluon_tcgen05,"",@"SHT_CUDA_INFO"
	.sectionflags	@""
	.align	4


	//----- nvinfo : EIATTR_CUDA_API_VERSION
	.align		4
        /*0000*/ 	.byte	0x04, 0x37
        /*0002*/ 	.short	(.L_16 - .L_15)
.L_15:
        /*0004*/ 	.word	0x00000081


	//----- nvinfo : EIATTR_KPARAM_INFO
	.align		4
.L_16:
        /*0008*/ 	.byte	0x04, 0x17
        /*000a*/ 	.short	(.L_18 - .L_17)
.L_17:
        /*000c*/ 	.word	0x00000000
        /*0010*/ 	.short	0x000a
        /*0012*/ 	.short	0x0048
        /*0014*/ 	.byte	0x00, 0xf4, 0x21, 0x00


	//----- nvinfo : EIATTR_KPARAM_INFO
	.align		4
.L_18:
        /*0018*/ 	.byte	0x04, 0x17
        /*001a*/ 	.short	(.L_20 - .L_19)
.L_19:
        /*001c*/ 	.word	0x00000000
        /*0020*/ 	.short	0x0009
        /*0022*/ 	.short	0x0040
        /*0024*/ 	.byte	0x00, 0xf4, 0x21, 0x00


	//----- nvinfo : EIATTR_KPARAM_INFO
	.align		4
.L_20:
        /*0028*/ 	.byte	0x04, 0x17
        /*002a*/ 	.short	(.L_22 - .L_21)
.L_21:
        /*002c*/ 	.word	0x00000000
        /*0030*/ 	.short	0x0008
        /*0032*/ 	.short	0x0038
        /*0034*/ 	.byte	0x00, 0xf0, 0x21, 0x00


	//----- nvinfo : EIATTR_KPARAM_INFO
	.align		4
.L_22:
        /*0038*/ 	.byte	0x04, 0x17
        /*003a*/ 	.short	(.L_24 - .L_23)
.L_23:
        /*003c*/ 	.word	0x00000000
        /*0040*/ 	.short	0x0007
        /*0042*/ 	.short	0x0030
        /*0044*/ 	.byte	0x00, 0xf0, 0x21, 0x00


	//----- nvinfo : EIATTR_KPARAM_INFO
	.align		4
.L_24:
        /*0048*/ 	.byte	0x04, 0x17
        /*004a*/ 	.short	(.L_26 - .L_25)
.L_25:
        /*004c*/ 	.word	0x00000000
        /*0050*/ 	.short	0x0006
        /*0052*/ 	.short	0x0028
        /*0054*/ 	.byte	0x00, 0xf0, 0x21, 0x00


	//----- nvinfo : EIATTR_KPARAM_INFO
	.align		4
.L_26:
        /*0058*/ 	.byte	0x04, 0x17
        /*005a*/ 	.short	(.L_28 - .L_27)
.L_27:
        /*005c*/ 	.word	0x00000000
        /*0060*/ 	.short	0x0005
        /*0062*/ 	.short	0x0020
        /*0064*/ 	.byte	0x00, 0xf0, 0x11, 0x00


	//----- nvinfo : EIATTR_KPARAM_INFO
	.align		4
.L_28:
        /*0068*/ 	.byte	0x04, 0x17
        /*006a*/ 	.short	(.L_30 - .L_29)
.L_29:
        /*006c*/ 	.word	0x00000000
        /*0070*/ 	.short	0x0004
        /*0072*/ 	.short	0x001c
        /*0074*/ 	.byte	0x00, 0xf0, 0x11, 0x00


	//----- nvinfo : EIATTR_KPARAM_INFO
	.align		4
.L_30:
        /*0078*/ 	.byte	0x04, 0x17
        /*007a*/ 	.short	(.L_32 - .L_31)
.L_31:
        /*007c*/ 	.word	0x00000000
        /*0080*/ 	.short	0x0003
        /*0082*/ 	.short	0x0018
        /*0084*/ 	.byte	0x00, 0xf0, 0x11, 0x00


	//----- nvinfo : EIATTR_KPARAM_INFO
	.align		4
.L_32:
        /*0088*/ 	.byte	0x04, 0x17
        /*008a*/ 	.short	(.L_34 - .L_33)
.L_33:
        /*008c*/ 	.word	0x00000000
        /*0090*/ 	.short	0x0002
        /*0092*/ 	.short	0x0010
        /*0094*/ 	.byte	0x00, 0xf4, 0x21, 0x00


	//----- nvinfo : EIATTR_KPARAM_INFO
	.align		4
.L_34:
        /*0098*/ 	.byte	0x04, 0x17
        /*009a*/ 	.short	(.L_36 - .L_35)
.L_35:
        /*009c*/ 	.word	0x00000000
        /*00a0*/ 	.short	0x0001
        /*00a2*/ 	.short	0x0008
        /*00a4*/ 	.byte	0x00, 0xf4, 0x21, 0x00


	//----- nvinfo : EIATTR_KPARAM_INFO
	.align		4
.L_36:
        /*00a8*/ 	.byte	0x04, 0x17
        /*00aa*/ 	.short	(.L_38 - .L_37)
.L_37:
        /*00ac*/ 	.word	0x00000000
        /*00b0*/ 	.short	0x0000
        /*00b2*/ 	.short	0x0000
        /*00b4*/ 	.byte	0x00, 0xf4, 0x21, 0x00


	//----- nvinfo : EIATTR_AT_ENTRY_FRAGMENTS
	.align		4
.L_38:
        /*00b8*/ 	.byte	0x04, 0x4f
        /*00ba*/ 	.short	(.L_40 - .L_39)


	//   ....[0]....
.L_39:
        /*00bc*/ 	.word	0x00000004


	//----- nvinfo : EIATTR_RESERVED_SMEM_USED
	.align		4
.L_40:
        /*00c0*/ 	.byte	0x01, 0x41
	.zero		2


	//----- nvinfo : EIATTR_SPARSE_MMA_MASK
	.align		4
        /*00c4*/ 	.byte	0x03, 0x50
        /*00c6*/ 	.short	0x0000


	//----- nvinfo : EIATTR_TCGEN05_1CTA_USED
	.align		4
        /*00c8*/ 	.byte	0x01, 0x51
	.zero		2


	//----- nvinfo : EIATTR_MAXREG_COUNT
	.align		4
        /*00cc*/ 	.byte	0x03, 0x1b
        /*00ce*/ 	.short	0x00ff


	//----- nvinfo : EIATTR_NUM_BARRIERS
	.align		4
        /*00d0*/ 	.byte	0x02, 0x4c
        /*00d2*/ 	.byte	0x01
	.zero		1


	//----- nvinfo : EIATTR_INT_WARP_WIDE_INSTR_OFFSETS
	.align		4
        /*00d4*/ 	.byte	0x04, 0x31
        /*00d6*/ 	.short	(.L_42 - .L_41)


	//   ....[0]....
.L_41:
        /*00d8*/ 	.word	0x00001730


	//   ....[1]....
        /*00dc*/ 	.word	0x00001750


	//   ....[2]....
        /*00e0*/ 	.word	0x000017d0


	//   ....[3]....
        /*00e4*/ 	.word	0x000019f0


	//   ....[4]....
        /*00e8*/ 	.word	0x00001a40


	//   ....[5]....
        /*00ec*/ 	.word	0x00001e60


	//   ....[6]....
        /*00f0*/ 	.word	0x00001e70


	//   ....[7]....
        /*00f4*/ 	.word	0x00001ff0


	//   ....[8]....
        /*00f8*/ 	.word	0x00002530


	//   ....[9]....
        /*00fc*/ 	.word	0x00002540


	//   ....[10]....
        /*0100*/ 	.word	0x00003450


	//   ....[11]....
        /*0104*/ 	.word	0x000034a0


	//----- nvinfo : EIATTR_COOP_GROUP_MASK_REGIDS
	.align		4
.L_42:
        /*0108*/ 	.byte	0x04, 0x29
        /*010a*/ 	.short	(.L_44 - .L_43)


	//   ....[0]....
.L_43:
        /*010c*/ 	.word	0xffffffff


	//   ....[1]....
        /*0110*/ 	.word	0xffffffff


	//   ....[2]....
        /*0114*/ 	.word	0xffffffff


	//   ....[3]....
        /*0118*/ 	.word	0xffffffff


	//   ....[4]....
        /*011c*/ 	.word	0xffffffff


	//   ....[5]....
        /*0120*/ 	.word	0xffffffff


	//   ....[6]....
        /*0124*/ 	.word	0xffffffff


	//   ....[7]....
        /*0128*/ 	.word	0xffffffff


	//   ....[8]....
        /*012c*/ 	.word	0xffffffff


	//   ....[9]....
        /*0130*/ 	.word	0xffffffff


	//----- nvinfo : EIATTR_COOP_GROUP_INSTR_OFFSETS
	.align		4
.L_44:
        /*0134*/ 	.byte	0x04, 0x28
        /*0136*/ 	.short	(.L_46 - .L_45)


	//   ....[0]....
.L_45:
        /*0138*/ 	.word	0x00000050


	//   ....[1]....
        /*013c*/ 	.word	0x00000310


	//   ....[2]....
        /*0140*/ 	.word	0x00000500


	//   ....[3]....
        /*0144*/ 	.word	0x000009c0


	//   ....[4]....
        /*0148*/ 	.word	0x00000b00


	//   ....[5]....
        /*014c*/ 	.word	0x00000fb0


	//   ....[6]....
        /*0150*/ 	.word	0x000010f0


	//   ....[7]....
        /*0154*/ 	.word	0x000015e0


	//   ....[8]....
        /*0158*/ 	.word	0x000032e0


	//   ....[9]....
        /*015c*/ 	.word	0x00003550


	//----- nvinfo : EIATTR_VRC_CTA_INIT_COUNT
	.align		4
.L_46:
        /*0160*/ 	.byte	0x02, 0x4a
        /*0162*/ 	.byte	0x80
	.zero		1


	//----- nvinfo : EIATTR_MBARRIER_INSTR_OFFSETS
	.align		4
        /*0164*/ 	.byte	0x04, 0x39
        /*0166*/ 	.short	(.L_48 - .L_47)


	//   ....[0]....
.L_47:
        /*0168*/ 	.word	0x000017f0
        /*016c*/ 	.word	0x000000ff
        /*0170*/ 	.word	0x00030000
        /*0174*/ 	.short	0x0100
        /*0176*/ 	.byte	0x0b
	.zero		1


	//   ....[1]....
        /*0178*/ 	.word	0x00001820
        /*017c*/ 	.word	0x000000ff
        /*0180*/ 	.word	0x00030010
        /*0184*/ 	.short	0x0100
        /*0186*/ 	.byte	0x0b
	.zero		1


	//   ....[2]....
        /*0188*/ 	.word	0x000018d0
        /*018c*/ 	.word	0x000000ff
        /*0190*/ 	.word	0x00030008
        /*0194*/ 	.short	0x0100
        /*0196*/ 	.byte	0x0b
	.zero		1


	//   ....[3]....
        /*0198*/ 	.word	0x000018e0
        /*019c*/ 	.word	0x000000ff
        /*01a0*/ 	.word	0x00030018
        /*01a4*/ 	.short	0x0100
        /*01a6*/ 	.byte	0x0b
	.zero		1


	//   ....[4]....
        /*01a8*/ 	.word	0x00001ac0
        /*01ac*/ 	.word	0x000000ff
        /*01b0*/ 	.word	0x00030000
        /*01b4*/ 	.short	0x010a
        /*01b6*/ 	.byte	0x0b
	.zero		1


	//   ....[5]....
        /*01b8*/ 	.word	0x00001ec0
        /*01bc*/ 	.word	0x000000ff
        /*01c0*/ 	.word	0x00030010
        /*01c4*/ 	.short	0x010a
        /*01c6*/ 	.byte	0x0b
	.zero		1


	//   ....[6]....
        /*01c8*/ 	.word	0x000020e0
        /*01cc*/ 	.word	0x000000ff
        /*01d0*/ 	.word	0x00030000
        /*01d4*/ 	.short	0x010a
        /*01d6*/ 	.byte	0x25
	.zero		1


	//   ....[7]....
        /*01d8*/ 	.word	0x00002580
        /*01dc*/ 	.word	0x000000ff
        /*01e0*/ 	.word	0x00030010
        /*01e4*/ 	.short	0x010a
        /*01e6*/ 	.byte	0x25
	.zero		1


	//   ....[8]....
        /*01e8*/ 	.word	0x00002650
        /*01ec*/ 	.word	0x000000ff
        /*01f0*/ 	.word	0x00030000
        /*01f4*/ 	.short	0x0108
        /*01f6*/ 	.byte	0x0b
	.zero		1


	//   ....[9]....
        /*01f8*/ 	.word	0x00002660
        /*01fc*/ 	.word	0x000000ff
        /*0200*/ 	.word	0x00030010
        /*0204*/ 	.short	0x0108
        /*0206*/ 	.byte	0x0b
	.zero		1


	//   ....[10]....
        /*0208*/ 	.word	0x000026b0
        /*020c*/ 	.word	0x000000ff
        /*0210*/ 	.word	0x00030008
        /*0214*/ 	.short	0x0108
        /*0216*/ 	.byte	0x0b
	.zero		1


	//   ....[11]....
        /*0218*/ 	.word	0x000026c0
        /*021c*/ 	.word	0x000000ff
        /*0220*/ 	.word	0x00030018
        /*0224*/ 	.short	0x0108
        /*0226*/ 	.byte	0x0b
	.zero		1


	//   ....[12]....
        /*0228*/ 	.word	0x00003570
        /*022c*/ 	.word	0x000000ff
        /*0230*/ 	.word	0x00030000
        /*0234*/ 	.short	0x010a
        /*0236*/ 	.byte	0x0b
	.zero		1


	//   ....[13]....
        /*0238*/ 	.word	0x000035a0
        /*023c*/ 	.word	0x000000ff
        /*0240*/ 	.word	0x00030010
        /*0244*/ 	.short	0x010a
        /*0246*/ 	.byte	0x0b
	.zero		1


	//   ....[14]....
        /*0248*/ 	.word	0x000035d0
        /*024c*/ 	.word	0x000000ff
        /*0250*/ 	.word	0x00030000
        /*0254*/ 	.short	0x010a
        /*0256*/ 	.byte	0x25
	.zero		1


	//   ....[15]....
        /*0258*/ 	.word	0x00003600
        /*025c*/ 	.word	0x000000ff
        /*0260*/ 	.word	0x00030010
        /*0264*/ 	.short	0x010a
        /*0266*/ 	.byte	0x25
	.zero		1


	//----- nvinfo : EIATTR_NUM_MBARRIERS
	.align		4
.L_48:
        /*0268*/ 	.byte	0x03, 0x38
        /*026a*/ 	.short	0x0004


	//----- nvinfo : EIATTR_EXIT_INSTR_OFFSETS
	.align		4
        /*026c*/ 	.byte	0x04, 0x1c
        /*026e*/ 	.short	(.L_50 - .L_49)


	//   ....[0]....
.L_49:
        /*0270*/ 	.word	0x00003560


	//----- nvinfo : EIATTR_REQNTID
	.align		4
.L_50:
        /*0274*/ 	.byte	0x04, 0x10
        /*0276*/ 	.short	(.L_52 - .L_51)
.L_51:
        /*0278*/ 	.word	0x00000080
        /*027c*/ 	.word	0x00000001
        /*0280*/ 	.word	0x00000001


	//----- nvinfo : EIATTR_CRS_STACK_SIZE
	.align		4
.L_52:
        /*0284*/ 	.byte	0x04, 0x1e
        /*0286*/ 	.short	(.L_54 - .L_53)
.L_53:
        /*0288*/ 	.word	0x00000000


	//----- nvinfo : EIATTR_CBANK_PARAM_SIZE
	.align		4
.L_54:
        /*028c*/ 	.byte	0x03, 0x19
        /*028e*/ 	.short	0x0050


	//----- nvinfo : EIATTR_PARAM_CBANK
	.align		4
        /*0290*/ 	.byte	0x04, 0x0a
        /*0292*/ 	.short	(.L_56 - .L_55)
	.align		4
.L_55:
        /*0294*/ 	.word	index@(.nv.constant0.gluon_tcgen05)
        /*0298*/ 	.short	0x0380
        /*029a*/ 	.short	0x0050


	//----- nvinfo : EIATTR_SW_WAR
	.align		4
.L_56:
        /*029c*/ 	.byte	0x04, 0x36
        /*029e*/ 	.short	(.L_58 - .L_57)
.L_57:
        /*02a0*/ 	.word	0x00000008
.L_58:


//--------------------- .nv.compat                --------------------------
	.section	.nv.compat,"",@"SHT_CUDA_COMPAT_INFO"
	.align	4
        /*0000*/ 	.byte	0x02, 0x02, 0x02, 0x00, 0x02, 0x05, 0x05, 0x00, 0x02, 0x03, 0x03, 0x00, 0x02, 0x06, 0x01, 0x00


//--------------------- .nv.callgraph             --------------------------
	.section	.nv.callgraph,"",@"SHT_CUDA_CALLGRAPH"
	.align	4
	.sectionentsize	8
	.align		4
        /*0000*/ 	.word	0x00000000
	.align		4
        /*0004*/ 	.word	0xffffffff
	.align		4
        /*0008*/ 	.word	0x00000000
	.align		4
        /*000c*/ 	.word	0xfffffffe
	.align		4
        /*0010*/ 	.word	0x00000000
	.align		4
        /*0014*/ 	.word	0xfffffffd
	.align		4
        /*0018*/ 	.word	0x00000000
	.align		4
        /*001c*/ 	.word	0xfffffffc


//--------------------- .text.gluon_tcgen05       --------------------------
	.section	.text.gluon_tcgen05,"ax",@progbits
	.align	128
        .global         gluon_tcgen05
        .type           gluon_tcgen05,@function
        .size           gluon_tcgen05,(.L_x_77 - gluon_tcgen05)
        .other          gluon_tcgen05,@"STO_CUDA_ENTRY STV_DEFAULT"
gluon_tcgen05:
.text.gluon_tcgen05:
[----:B------:R-:W1:Y:S01]  /*0000*/  LDC R1, c[0x0][0x37c] ;  /* 0x0000df00ff017b82 */ /* 0x000e620000000800 */
[----:B------:R-:W2:Y:S02]  /*0010*/  S2R R0, SR_TID.X ;  /* 0x0000000000007919 */ /* 0x000ea40000002100 */
[----:B--2---:R-:W-:-:S13]  /*0020*/  ISETP.GE.U32.AND P1, PT, R0, 0x20, PT ;  /* 0x000000200000780c */ /* 0x004fda0003f26070 */
[----:B------:R-:W-:Y:S05]  /*0030*/  @P1 BRA `(.L_x_0) ;  /* 0x0000000000b81947 */ /* 0x000fea0003800000 */
[----:B------:R-:W2:Y:S01]  /*0040*/  S2UR UR6, SR_CgaCtaId ;  /* 0x00000000000679c3 */ /* 0x000ea20000008800 */
[----:B------:R-:W-:Y:S01]  /*0050*/  NOP ;  /* 0x0000000000007918 */ /* 0x000fe20000000000 */
[----:B------:R-:W-:Y:S02]  /*0060*/  UMOV UR4, 0x40 ;  /* 0x0000004000047882 */ /* 0x000fe40000000000 */
[----:B--2---:R-:W-:-:S09]  /*0070*/  ULEA UR4, UR6, UR4, 0x18 ;  /* 0x0000000406047291 */ /* 0x004fd2000f8ec0ff */
[----:B------:R-:W2:Y:S01]  /*0080*/  LDS.U8 R2, [UR4] ;  /* 0x00000004ff027984 */ /* 0x000ea20008000000 */
[----:B------:R-:W-:Y:S02]  /*0090*/  UMOV UR4, 0x400 ;  /* 0x0000040000047882 */ /* 0x000fe40000000000 */
[----:B------:R-:W-:Y:S01]  /*00a0*/  ULEA UR4, UR6, UR4, 0x18 ;  /* 0x0000000406047291 */ /* 0x000fe2000f8ec0ff */
[----:B--2---:R-:W-:-:S13]  /*00b0*/  ISETP.NE.AND P0, PT, R2, RZ, PT ;  /* 0x000000ff0200720c */ /* 0x004fda0003f05270 */
[----:B------:R-:W-:Y:S05]  /*00c0*/  @P0 BRA `(.L_x_1) ;  /* 0x00000000007c0947 */ /* 0x000fea0003800000 */
[----:B------:R-:W-:-:S13]  /*00d0*/  ELECT P0, URZ, PT ;  /* 0x0000000000ff782f */ /* 0x000fda0003800000 */
[----:B------:R-:W-:Y:S05]  /*00e0*/  @!P0 BRA `(.L_x_2) ;  /* 0x0000000000848947 */ /* 0x000fea0003800000 */
[----:B------:R-:W-:Y:S01]  /*00f0*/  UMOV UR5, 0x8 ;  /* 0x0000000800057882 */ /* 0x000fe20000000000 */
[----:B------:R-:W-:Y:S02]  /*0100*/  IMAD.MOV.U32 R5, RZ, RZ, 0x1 ;  /* 0x00000001ff057424 */ /* 0x000fe400078e00ff */
[----:B------:R-:W-:Y:S02]  /*0110*/  IMAD.MOV.U32 R3, RZ, RZ, 0xff ;  /* 0x000000ffff037424 */ /* 0x000fe400078e00ff */
[----:B------:R-:W-:Y:S04]  /*0120*/  DEPBAR.LE SB2, 0x36 ;  /* 0x0000ad800000791a */ /* 0x000fe80000000000 */
[----:B------:R-:W2:Y:S02]  /*0130*/  UTCATOMSWS.FIND_AND_SET.ALIGN UP0, UR5, UR5 ;  /* 0x00000005000575e3 */ /* 0x000ea40008000800 */
[----:B--2---:R-:W-:-:S04]  /*0140*/  PLOP3.LUT P0, PT, PT, PT, UP0, 0x80, 0x8 ;  /* 0x000000000008781c */ /* 0x004fc80003f0f008 */
[----:B------:R-:W-:-:S04]  /*0150*/  SEL R2, RZ, 0xffffffff, !P0 ;  /* 0xffffffffff027807 */ /* 0x000fc80004000000 */
[----:B------:R-:W-:Y:S01]  /*0160*/  ISETP.NE.AND P0, PT, R2, RZ, PT ;  /* 0x000000ff0200720c */ /* 0x000fe20003f05270 */
[----:B------:R-:W-:-:S12]  /*0170*/  IMAD.U32 R2, RZ, RZ, UR5 ;  /* 0x00000005ff027e24 */ /* 0x000fd8000f8e00ff */
[----:B------:R-:W-:Y:S05]  /*0180*/  @P0 BRA `(.L_x_3) ;  /* 0x0000000000240947 */ /* 0x000fea0003800000 */
.L_x_4:
[----:B------:R-:W-:Y:S05]  /*0190*/  NANOSLEEP 0x64 ;  /* 0x000000640000795d */ /* 0x000fea0003800000 */
[----:B------:R-:W-:-:S05]  /*01a0*/  UMOV UR5, 0x8 ;  /* 0x0000000800057882 */ /* 0x000fca0000000000 */
[----:B------:R-:W-:Y:S04]  /*01b0*/  DEPBAR.LE SB2, 0x36 ;  /* 0x0000ad800000791a */ /* 0x000fe80000000000 */
[----:B------:R-:W2:Y:S02]  /*01c0*/  UTCATOMSWS.FIND_AND_SET.ALIGN UP0, UR5, UR5 ;  /* 0x00000005000575e3 */ /* 0x000ea40008000800 */
[----:B--2---:R-:W-:-:S04]  /*01d0*/  PLOP3.LUT P0, PT, PT, PT, UP0, 0x80, 0x8 ;  /* 0x000000000008781c */ /* 0x004fc80003f0f008 */
[----:B------:R-:W-:-:S04]  /*01e0*/  SEL R2, RZ, 0xffffffff, !P0 ;  /* 0xffffffffff027807 */ /* 0x000fc80004000000 */
[----:B------:R-:W-:Y:S01]  /*01f0*/  ISETP.NE.AND P0, PT, R2, RZ, PT ;  /* 0x000000ff0200720c */ /* 0x000fe20003f05270 */
[----:B------:R-:W-:-:S12]  /*0200*/  IMAD.U32 R2, RZ, RZ, UR5 ;  /* 0x00000005ff027e24 */ /* 0x000fd8000f8e00ff */
[----:B------:R-:W-:Y:S05]  /*0210*/  @!P0 BRA `(.L_x_4) ;  /* 0xfffffffc00dc8947 */ /* 0x000fea000383ffff */
.L_x_3:
[C---:B------:R-:W-:Y:S01]  /*0220*/  VIADD R4, R2.reuse, 0x10 ;  /* 0x0000001002047836 */ /* 0x040fe20000000000 */
[----:B------:R-:W-:Y:S01]  /*0230*/  UMOV UR5, 0x50 ;  /* 0x0000005000057882 */ /* 0x000fe20000000000 */
[----:B------:R-:W-:Y:S01]  /*0240*/  SHF.L.U32 R3, R3, R2, RZ ;  /* 0x0000000203037219 */ /* 0x000fe200000006ff */
[----:B------:R-:W-:Y:S01]  /*0250*/  ULEA UR5, UR6, UR5, 0x18 ;  /* 0x0000000506057291 */ /* 0x000fe2000f8ec0ff */
[----:B------:R-:W-:Y:S01]  /*0260*/  IMAD.SHL.U32 R2, R2, 0x20, RZ ;  /* 0x0000002002027824 */ /* 0x000fe200078e00ff */
[----:B------:R-:W-:-:S04]  /*0270*/  SHF.L.U32 R4, R5, R4, RZ ;  /* 0x0000000405047219 */ /* 0x000fc800000006ff */
[----:B------:R-:W-:-:S05]  /*0280*/  LOP3.LUT R3, R4, R3, RZ, 0xfc, !PT ;  /* 0x0000000304037212 */ /* 0x000fca00078efcff */
[----:B------:R2:W-:Y:S04]  /*0290*/  ATOMS.OR RZ, [UR5], R3 ;  /* 0x00000003ffff798c */ /* 0x0005e8000b000005 */
[----:B------:R2:W-:Y:S01]  /*02a0*/  STS [UR4], R2 ;  /* 0x00000002ff007988 */ /* 0x0005e20008000804 */
[----:B------:R-:W-:Y:S05]  /*02b0*/  BRA `(.L_x_2) ;  /* 0x0000000000107947 */ /* 0x000fea0003800000 */
.L_x_1:
[----:B------:R-:W-:Y:S01]  /*02c0*/  IMAD.MOV.U32 R3, RZ, RZ, -0x1 ;  /* 0xffffffffff037424 */ /* 0x000fe200078e00ff */
[----:B------:R-:W-:-:S04]  /*02d0*/  MOV R2, 0x300 ;  /* 0x0000030000027802 */ /* 0x000fc80000000f00 */
[----:B------:R2:W-:Y:S03]  /*02e0*/  STS [UR4], R3 ;  /* 0x00000003ff007988 */ /* 0x0005e60008000804 */
[----:B-12---:R-:W-:Y:S05]  /*02f0*/  CALL.REL.NOINC `($__internal_1_$__cuda_sm10x_tcgen05_guardrail_trap_phase_invalid_during_alloc) ;  /* 0x0000003000d87944 */ /* 0x006fea0003c00000 */
.L_x_2:
[----:B------:R-:W-:Y:S05]  /*0300*/  WARPSYNC.ALL ;  /* 0x0000000000007948 */ /* 0x000fea0003800000 */
[----:B------:R-:W-:Y:S01]  /*0310*/  NOP ;  /* 0x0000000000007918 */ /* 0x000fe20000000000 */
.L_x_0:
[----:B------:R-:W3:Y:S08]  /*0320*/  S2UR UR4, SR_CgaCtaId ;  /* 0x00000000000479c3 */ /* 0x000ef00000008800 */
[----:B------:R-:W-:Y:S01]  /*0330*/  BAR.SYNC.DEFER_BLOCKING 0x0 ;  /* 0x0000000000007b1d */ /* 0x000fe20000010000 */
[----:B------:R-:W-:-:S05]  /*0340*/  LOP3.LUT R10, R0, 0x7f, RZ, 0xc0, !PT ;  /* 0x0000007f000a7812 */ /* 0x000fca00078ec0ff */
[----:B------:R-:W-:Y:S02]  /*0350*/  UMOV UR11, 0x400 ;  /* 0x00000400000b7882 */ /* 0x000fe40000000000 */
[----:B------:R-:W4:Y:S08]  /*0360*/  LDC R4, c[0x0][0x398] ;  /* 0x0000e600ff047b82 */ /* 0x000f300000000800 */
[----:B------:R-:W5:Y:S01]  /*0370*/  LDC R13, c[0x0][0x3a0] ;  /* 0x0000e800ff0d7b82 */ /* 0x000f620000000800 */
[----:B---3--:R-:W-:-:S07]  /*0380*/  ULEA UR11, UR4, UR11, 0x18 ;  /* 0x0000000b040b7291 */ /* 0x008fce000f8ec0ff */
[----:B------:R-:W3:Y:S02]  /*0390*/  S2UR UR15, SR_CTAID.Y ;  /* 0x00000000000f79c3 */ /* 0x000ee40000002600 */
[----:B--2---:R-:W2:Y:S06]  /*03a0*/  LDS R3, [UR11] ;  /* 0x0000000bff037984 */ /* 0x004eac0008000800 */
[----:B------:R-:W-:Y:S06]  /*03b0*/  BAR.SYNC.DEFER_BLOCKING 0x0 ;  /* 0x0000000000007b1d */ /* 0x000fec0000010000 */
[----:B------:R-:W-:Y:S05]  /*03c0*/  @P1 BRA `(.L_x_5) ;  /* 0x0000000000181947 */ /* 0x000fea0003800000 */
[----:B------:R-:W-:Y:S01]  /*03d0*/  ELECT P0, URZ, PT ;  /* 0x0000000000ff782f */ /* 0x000fe20003800000 */
[----:B------:R-:W-:Y:S01]  /*03e0*/  IMAD.MOV.U32 R2, RZ, RZ, 0x1 ;  /* 0x00000001ff027424 */ /* 0x000fe200078e00ff */
[----:B------:R-:W-:Y:S01]  /*03f0*/  UMOV UR5, 0x40 ;  /* 0x0000004000057882 */ /* 0x000fe20000000000 */
[----:B------:R-:W-:Y:S01]  /*0400*/  UVIRTCOUNT.DEALLOC.SMPOOL 0x80 ;  /* 0x000000800000784c */ /* 0x000fe20000000000 */
[----:B------:R-:W-:-:S09]  /*0410*/  ULEA UR5, UR4, UR5, 0x18 ;  /* 0x0000000504057291 */ /* 0x000fd2000f8ec0ff */
[----:B------:R5:W-:Y:S03]  /*0420*/  @P0 STS.U8 [UR5], R2 ;  /* 0x00000002ff000988 */ /* 0x000be60008000005 */
.L_x_5:
[----:B------:R-:W5:Y:S01]  /*0430*/  S2UR UR4, SR_CTAID.Z ;  /* 0x00000000000479c3 */ /* 0x000f620000002700 */
[----:B------:R-:W4:Y:S01]  /*0440*/  LDCU UR5, c[0x0][0x370] ;  /* 0x00006e00ff0577ac */ /* 0x000f220008000800 */
[----:B------:R-:W-:Y:S01]  /*0450*/  ISETP.GE.U32.AND P0, PT, R10, 0x20, PT ;  /* 0x000000200a00780c */ /* 0x000fe20003f06070 */
[----:B----4-:R-:W-:Y:S01]  /*0460*/  VIADD R4, R4, 0xffffffff ;  /* 0xffffffff04047836 */ /* 0x010fe20000000000 */
[C---:B------:R-:W-:Y:S01]  /*0470*/  ISETP.NE.U32.AND P2, PT, R10.reuse, RZ, PT ;  /* 0x000000ff0a00720c */ /* 0x040fe20003f45070 */
[----:B------:R-:W5:Y:S01]  /*0480*/  LDCU UR6, c[0x0][0x374] ;  /* 0x00006e80ff0677ac */ /* 0x000f620008000800 */
[----:B------:R-:W-:Y:S01]  /*0490*/  LEA R11, R10, UR11, 0x2 ;  /* 0x0000000b0a0b7c11 */ /* 0x000fe2000f8e10ff */
[----:B-----5:R-:W-:Y:S01]  /*04a0*/  VIADD R12, R13, 0xffffffff ;  /* 0xffffffff0d0c7836 */ /* 0x020fe20000000000 */
[----:B------:R-:W4:Y:S01]  /*04b0*/  S2UR UR16, SR_CTAID.X ;  /* 0x00000000001079c3 */ /* 0x000f220000002500 */
[----:B------:R-:W5:Y:S01]  /*04c0*/  LDCU.64 UR12, c[0x0][0x3c0] ;  /* 0x00007800ff0c77ac */ /* 0x000f620008000a00 */
[----:B--2---:R-:W-:Y:S01]  /*04d0*/  R2UR UR10, R3 ;  /* 0x00000000030a72ca */ /* 0x004fe200000e0000 */
[----:B------:R-:W-:Y:S04]  /*04e0*/  BSSY.RECONVERGENT B0, `(.L_x_6) ;  /* 0x0000011000007945 */ /* 0x000fe80003800200 */
[----:B------:R2:W-:Y:S01]  /*04f0*/  @!P0 STS [R11], RZ ;  /* 0x000000ff0b008388 */ /* 0x0005e20000000800 */
[----:B------:R-:W-:-:S03]  /*0500*/  NOP ;  /* 0x0000000000007918 */ /* 0x000fc60000000000 */
[----:B------:R2:W-:Y:S01]  /*0510*/  @!P2 STS [UR11+0x24], R4 ;  /* 0x00002404ff00a988 */ /* 0x0005e2000800080b */
[----:B---3--:R-:W-:-:S03]  /*0520*/  UIMAD UR4, UR4, UR6, UR15 ;  /* 0x00000006040472a4 */ /* 0x008fc6000f8e020f */
[----:B------:R2:W-:Y:S01]  /*0530*/  @!P2 STS [UR11+0x20], R12 ;  /* 0x0000200cff00a988 */ /* 0x0005e2000800080b */
[----:B----4-:R-:W-:-:S04]  /*0540*/  UIMAD UR4, UR4, UR5, UR16 ;  /* 0x00000005040472a4 */ /* 0x010fc8000f8e0210 */
[----:B------:R-:W-:-:S04]  /*0550*/  UIMAD UR4, UR4, 0x180, URZ ;  /* 0x00000180040478a4 */ /* 0x000fc8000f8e02ff */
[----:B-----5:R-:W-:-:S04]  /*0560*/  UIADD3 UR8, UP0, UPT, UR4, UR12, URZ ;  /* 0x0000000c04087290 */ /* 0x020fc8000ff1e0ff */
[----:B------:R-:W-:Y:S01]  /*0570*/  ULEA.HI.X.SX32 UR9, UR4, UR13, 0x1, UP0 ;  /* 0x0000000d04097291 */ /* 0x000fe200080f0eff */
[----:B--2---:R-:W-:Y:S11]  /*0580*/  @P2 BRA `(.L_x_7) ;  /* 0x0000000000182947 */ /* 0x004ff60003800000 */
[----:B------:R-:W2:Y:S01]  /*0590*/  LDS R2, [UR11+0x8] ;  /* 0x0000080bff027984 */ /* 0x000ea20008000800 */
[----:B------:R-:W3:Y:S01]  /*05a0*/  LDC.64 R6, c[0x0][0x380] ;  /* 0x0000e000ff067b82 */ /* 0x000ee20000000a00 */
[----:B------:R-:W-:Y:S02]  /*05b0*/  IMAD.MOV.U32 R3, RZ, RZ, 0x70 ;  /* 0x00000070ff037424 */ /* 0x000fe400078e00ff */
[----:B---3--:R3:W-:Y:S03]  /*05c0*/  STS.64 [UR11], R6 ;  /* 0x00000006ff007988 */ /* 0x0087e60008000a0b */
[----:B--2---:R-:W-:-:S05]  /*05d0*/  LOP3.LUT R2, R2, 0x10, R3, 0xd8, !PT ;  /* 0x0000001002027812 */ /* 0x004fca00078ed803 */
[----:B------:R3:W-:Y:S02]  /*05e0*/  STS [UR11+0x8], R2 ;  /* 0x00000802ff007988 */ /* 0x0007e4000800080b */
.L_x_7:
[----:B------:R-:W-:Y:S05]  /*05f0*/  BSYNC.RECONVERGENT B0 ;  /* 0x0000000000007941 */ /* 0x000fea0003800200 */
.L_x_6:
[----:B------:R-:W-:Y:S04]  /*0600*/  BSSY.RECONVERGENT B0, `(.L_x_8) ;  /* 0x000000a000007945 */ /* 0x000fe80003800200 */
[----:B------:R-:W-:Y:S05]  /*0610*/  @P2 BRA `(.L_x_9) ;  /* 0x0000000000202947 */ /* 0x000fea0003800000 */
[----:B---3--:R-:W2:Y:S01]  /*0620*/  LDS R2, [UR11+0x34] ;  /* 0x0000340bff027984 */ /* 0x008ea20008000800 */
[----:B------:R-:W-:Y:S02]  /*0630*/  IMAD.MOV.U32 R3, RZ, RZ, 0x3f000000 ;  /* 0x3f000000ff037424 */ /* 0x000fe400078e00ff */
[----:B------:R-:W-:Y:S01]  /*0640*/  @!P2 IMAD.MOV.U32 R5, RZ, RZ, 0x7f ;  /* 0x0000007fff05a424 */ /* 0x000fe200078e00ff */
[----:B------:R-:W3:Y:S02]  /*0650*/  @!P2 LDS R6, [UR11+0x38] ;  /* 0x0000380bff06a984 */ /* 0x000ee40008000800 */
[----:B--2---:R-:W-:Y:S02]  /*0660*/  LOP3.LUT R2, R2, 0xff000000, R3, 0xb8, !PT ;  /* 0xff00000002027812 */ /* 0x004fe400078eb803 */
[----:B---3--:R-:W-:-:S03]  /*0670*/  @!P2 LOP3.LUT R3, R6, 0xff, R5, 0xb8, !PT ;  /* 0x000000ff0603a812 */ /* 0x008fc600078eb805 */
[----:B------:R2:W-:Y:S04]  /*0680*/  STS [UR11+0x34], R2 ;  /* 0x00003402ff007988 */ /* 0x0005e8000800080b */
[----:B------:R2:W-:Y:S02]  /*0690*/  @!P2 STS [UR11+0x38], R3 ;  /* 0x00003803ff00a988 */ /* 0x0005e4000800080b */
.L_x_9:
[----:B------:R-:W-:Y:S05]  /*06a0*/  BSYNC.RECONVERGENT B0 ;  /* 0x0000000000007941 */ /* 0x000fea0003800200 */
.L_x_8:
[----:B------:R-:W-:Y:S04]  /*06b0*/  BSSY.RECONVERGENT B0, `(.L_x_10) ;  /* 0x000000e000007945 */ /* 0x000fe80003800200 */
[----:B------:R-:W-:Y:S05]  /*06c0*/  @P2 BRA `(.L_x_11) ;  /* 0x0000000000302947 */ /* 0x000fea0003800000 */
[----:B--2---:R-:W2:Y:S01]  /*06d0*/  LDS R3, [UR11+0x34] ;  /* 0x0000340bff037984 */ /* 0x004ea20008000800 */
[----:B------:R-:W4:Y:S03]  /*06e0*/  LDC.64 R8, c[0x0][0x3a8] ;  /* 0x0000ea00ff087b82 */ /* 0x000f260000000a00 */
[----:B---3--:R-:W3:Y:S01]  /*06f0*/  LDS R2, [UR11+0x1c] ;  /* 0x00001c0bff027984 */ /* 0x008ee20008000800 */
[C---:B----4-:R-:W-:Y:S01]  /*0700*/  SHF.L.U64.HI R6, R8.reuse, 0x1, R9 ;  /* 0x0000000108067819 */ /* 0x050fe20000010209 */
[----:B------:R-:W-:-:S03]  /*0710*/  IMAD.SHL.U32 R5, R8, 0x2, RZ ;  /* 0x0000000208057824 */ /* 0x000fc600078e00ff */
[--C-:B------:R-:W-:Y:S02]  /*0720*/  SHF.R.U32.HI R7, RZ, 0x4, R6.reuse ;  /* 0x00000004ff077819 */ /* 0x100fe40000011606 */
[----:B------:R-:W-:-:S05]  /*0730*/  SHF.R.U64 R5, R5, 0x4, R6 ;  /* 0x0000000405057819 */ /* 0x000fca0000001206 */
[----:B------:R4:W-:Y:S01]  /*0740*/  STS [UR11+0xc], R5 ;  /* 0x00000c05ff007988 */ /* 0x0009e2000800080b */
[----:B--2---:R-:W-:Y:S02]  /*0750*/  LOP3.LUT R3, R3, 0x7, RZ, 0xb8, !PT ;  /* 0x0000000703037812 */ /* 0x004fe400078eb8ff */
[----:B---3--:R-:W-:-:S03]  /*0760*/  LOP3.LUT R2, R2, 0xf, R7, 0xb8, !PT ;  /* 0x0000000f02027812 */ /* 0x008fc600078eb807 */
[----:B------:R4:W-:Y:S04]  /*0770*/  STS [UR11+0x34], R3 ;  /* 0x00003403ff007988 */ /* 0x0009e8000800080b */
[----:B------:R4:W-:Y:S02]  /*0780*/  STS [UR11+0x1c], R2 ;  /* 0x00001c02ff007988 */ /* 0x0009e4000800080b */
.L_x_11:
[----:B------:R-:W-:Y:S05]  /*0790*/  BSYNC.RECONVERGENT B0 ;  /* 0x0000000000007941 */ /* 0x000fea0003800200 */
.L_x_10:
[----:B------:R-:W-:Y:S04]  /*07a0*/  BSSY.RECONVERGENT B1, `(.L_x_12) ;  /* 0x000001a000017945 */ /* 0x000fe80003800200 */
[----:B------:R-:W-:Y:S04]  /*07b0*/  BSSY.RELIABLE B0, `(.L_x_13) ;  /* 0x0000015000007945 */ /* 0x000fe80003800100 */
[----:B------:R-:W-:Y:S05]  /*07c0*/  @P2 BRA `(.L_x_14) ;  /* 0x0000000000202947 */ /* 0x000fea0003800000 */
[----:B--234-:R-:W2:Y:S02]  /*07d0*/  LDS R2, [UR11+0x34] ;  /* 0x0000340bff027984 */ /* 0x01cea40008000800 */
[----:B--2---:R-:W-:-:S05]  /*07e0*/  LOP3.LUT R2, R2, 0x38, RZ, 0xb8, !PT ;  /* 0x0000003802027812 */ /* 0x004fca00078eb8ff */
[----:B------:R2:W-:Y:S01]  /*07f0*/  STS [UR11+0x34], R2 ;  /* 0x00003402ff007988 */ /* 0x0005e2000800080b */
[----:B------:R-:W-:Y:S05]  /*0800*/  @P2 BRA `(.L_x_15) ;  /* 0x0000000000202947 */ /* 0x000fea0003800000 */
[----:B--2---:R-:W2:Y:S01]  /*0810*/  LDS R2, [UR11+0x8] ;  /* 0x0000080bff027984 */ /* 0x004ea20008000800 */
[----:B------:R-:W-:-:S05]  /*0820*/  IMAD.MOV.U32 R3, RZ, RZ, 0x780 ;  /* 0x00000780ff037424 */ /* 0x000fca00078e00ff */
[----:B--2---:R-:W-:-:S05]  /*0830*/  LOP3.LUT R2, R2, 0x500, R3, 0xd8, !PT ;  /* 0x0000050002027812 */ /* 0x004fca00078ed803 */
[----:B------:R5:W-:Y:S02]  /*0840*/  STS [UR11+0x8], R2 ;  /* 0x00000802ff007988 */ /* 0x000be4000800080b */
.L_x_14:
[----:B------:R-:W-:Y:S05]  /*0850*/  @P2 BRA `(.L_x_16) ;  /* 0x0000000000282947 */ /* 0x000fea0003800000 */
[----:B--2345:R-:W2:Y:S02]  /*0860*/  LDS R2, [UR11+0x8] ;  /* 0x0000080bff027984 */ /* 0x03cea40008000800 */
[----:B--2---:R-:W-:-:S05]  /*0870*/  LOP3.LUT R2, R2, 0x1800, RZ, 0xb8, !PT ;  /* 0x0000180002027812 */ /* 0x004fca00078eb8ff */
[----:B------:R3:W-:Y:S02]  /*0880*/  STS [UR11+0x8], R2 ;  /* 0x00000802ff007988 */ /* 0x0007e4000800080b */
.L_x_15:
[----:B------:R-:W-:Y:S05]  /*0890*/  @P2 BREAK.RELIABLE B0 ;  /* 0x0000000000002942 */ /* 0x000fea0003800100 */
[----:B------:R-:W-:Y:S05]  /*08a0*/  @P2 BRA `(.L_x_17) ;  /* 0x0000000000242947 */ /* 0x000fea0003800000 */
[----:B------:R-:W4:Y:S01]  /*08b0*/  LDS R3, [UR11+0x8] ;  /* 0x0000080bff037984 */ /* 0x000f220008000800 */
[----:B--23--:R-:W-:-:S05]  /*08c0*/  IMAD.MOV.U32 R2, RZ, RZ, 0x6000 ;  /* 0x00006000ff027424 */ /* 0x00cfca00078e00ff */
[----:B----4-:R-:W-:-:S04]  /*08d0*/  LOP3.LUT R2, R3, 0x6000, R2, 0xd8, !PT ;  /* 0x0000600003027812 */ /* 0x010fc800078ed802 */
[----:B------:R-:W-:-:S05]  /*08e0*/  LOP3.LUT R2, R2, 0x400000, RZ, 0xb8, !PT ;  /* 0x0040000002027812 */ /* 0x000fca00078eb8ff */
[----:B------:R2:W-:Y:S02]  /*08f0*/  STS [UR11+0x8], R2 ;  /* 0x00000802ff007988 */ /* 0x0005e4000800080b */
.L_x_16:
[----:B------:R-:W-:Y:S05]  /*0900*/  BSYNC.RELIABLE B0 ;  /* 0x0000000000007941 */ /* 0x000fea0003800100 */
.L_x_13:
[----:B--2345:R-:W2:Y:S02]  /*0910*/  @!P2 LDS R2, [UR11+0x8] ;  /* 0x0000080bff02a984 */ /* 0x03cea40008000800 */
[----:B--2---:R-:W-:-:S05]  /*0920*/  @!P2 LOP3.LUT R2, R2, 0x8000, RZ, 0xb8, !PT ;  /* 0x000080000202a812 */ /* 0x004fca00078eb8ff */
[----:B------:R4:W-:Y:S02]  /*0930*/  @!P2 STS [UR11+0x8], R2 ;  /* 0x00000802ff00a988 */ /* 0x0009e4000800080b */
.L_x_17:
[----:B------:R-:W-:Y:S05]  /*0940*/  BSYNC.RECONVERGENT B1 ;  /* 0x0000000000017941 */ /* 0x000fea0003800200 */
.L_x_12:
[----:B------:R-:W-:Y:S05]  /*0950*/  WARPSYNC.ALL ;  /* 0x0000000000007948 */ /* 0x000fea0003800000 */
[----:B------:R-:W-:Y:S01]  /*0960*/  NOP ;  /* 0x0000000000007918 */ /* 0x000fe20000000000 */
[----:B------:R-:W5:Y:S02]  /*0970*/  LDC R5, c[0x0][0x39c] ;  /* 0x0000e700ff057b82 */ /* 0x000f640000000800 */
[----:B-----5:R-:W-:Y:S01]  /*0980*/  VIADD R5, R5, 0xffffffff ;  /* 0xffffffff05057836 */ /* 0x020fe20000000000 */
[----:B------:R-:W-:Y:S06]  /*0990*/  @P0 BRA `(.L_x_18) ;  /* 0x0000000000300947 */ /* 0x000fec0003800000 */
[----:B--234-:R-:W2:Y:S01]  /*09a0*/  S2R R2, SR_LANEID ;  /* 0x0000000000027919 */ /* 0x01cea20000000000 */
[----:B------:R-:W-:Y:S05]  /*09b0*/  WARPSYNC.ALL ;  /* 0x0000000000007948 */ /* 0x000fea0003800000 */
[----:B------:R-:W-:Y:S01]  /*09c0*/  NOP ;  /* 0x0000000000007918 */ /* 0x000fe20000000000 */
[----:B--2---:R-:W-:-:S05]  /*09d0*/  IMAD.SHL.U32 R6, R2, 0x4, RZ ;  /* 0x0000000402067824 */ /* 0x004fca00078e00ff */
[----:B------:R-:W2:Y:S01]  /*09e0*/  LDS R7, [R6+UR11] ;  /* 0x0000000b06077984 */ /* 0x000ea20008000800 */
[----:B------:R-:W-:-:S05]  /*09f0*/  IADD3 R2, P3, PT, R6, UR8, RZ ;  /* 0x0000000806027c10 */ /* 0x000fca000ff7e0ff */
[----:B------:R-:W-:-:S05]  /*0a00*/  IMAD.X R3, RZ, RZ, UR9, P3 ;  /* 0x00000009ff037e24 */ /* 0x000fca00098e06ff */
[----:B--2---:R5:W2:Y:S01]  /*0a10*/  ATOMG.E.EXCH.STRONG.GPU PT, RZ, [R2], R7 ;  /* 0x0000000702ff73a8 */ /* 0x004aa200041ee100 */
[----:B------:R-:W-:-:S04]  /*0a20*/  DEPBAR {5,4,3,2,1,0} ;  /* 0x0000003f0000791a */ /* 0x000fc80000000000 */
[----:B------:R-:W3:Y:S02]  /*0a30*/  CCTL.E.C.LDCU.IV.DEEP [UR8] ;  /* 0x0000000008007540 */ /* 0x000ee40009c08000 */
[----:B---3--:R5:W-:Y:S01]  /*0a40*/  UTMACCTL.IV [UR8] ;  /* 0x00000000080079b9 */ /* 0x008be20008000000 */
[----:B------:R-:W-:Y:S01]  /*0a50*/  NOP ;  /* 0x0000000000007918 */ /* 0x000fe20000000000 */
.L_x_18:
[----:B------:R-:W-:Y:S05]  /*0a60*/  @P0 BRA `(.L_x_19) ;  /* 0x00000000000c0947 */ /* 0x000fea0003800000 */
[----:B------:R0:W-:Y:S01]  /*0a70*/  UTMACMDFLUSH ;  /* 0x00000000000079b7 */ /* 0x0001e20000000000 */
[----:B------:R-:W-:Y:S05]  /*0a80*/  @P0 BRA `(.L_x_19) ;  /* 0x0000000000040947 */ /* 0x000fea0003800000 */
[----:B------:R-:W-:-:S04]  /*0a90*/  DEPBAR.LE SB0, 0x0 ;  /* 0x000080000000791a */ /* 0x000fc80000000000 */
.L_x_19:
[----:B------:R-:W-:Y:S05]  /*0aa0*/  WARPSYNC.ALL ;  /* 0x0000000000007948 */ /* 0x000fea0003800000 */
[----:B------:R-:W-:Y:S01]  /*0ab0*/  NOP ;  /* 0x0000000000007918 */ /* 0x000fe20000000000 */
[----:B--2---:R-:W-:Y:S06]  /*0ac0*/  BAR.SYNC.DEFER_BLOCKING 0x0 ;  /* 0x0000000000007b1d */ /* 0x004fec0000010000 */
[----:B------:R-:W-:Y:S02]  /*0ad0*/  BSSY.RECONVERGENT B1, `(.L_x_20) ;  /* 0x000000b000017945 */ /* 0x000fe40003800200 */
[----:B------:R-:W-:Y:S06]  /*0ae0*/  BAR.SYNC.DEFER_BLOCKING 0x0 ;  /* 0x0000000000007b1d */ /* 0x000fec0000010000 */
[----:B------:R2:W-:Y:S01]  /*0af0*/  @!P0 STS [R11], RZ ;  /* 0x000000ff0b008388 */ /* 0x0005e20000000800 */
[----:B------:R-:W-:Y:S01]  /*0b00*/  NOP ;  /* 0x0000000000007918 */ /* 0x000fe20000000000 */
[----:B------:R-:W-:Y:S05]  /*0b10*/  @P2 BRA `(.L_x_21) ;  /* 0x0000000000182947 */ /* 0x000fea0003800000 */
[----:B---345:R-:W3:Y:S01]  /*0b20*/  LDS R2, [UR11+0x8] ;  /* 0x0000080bff027984 */ /* 0x038ee20008000800 */
[----:B------:R-:W4:Y:S01]  /*0b30*/  LDC.64 R6, c[0x0][0x388] ;  /* 0x0000e200ff067b82 */ /* 0x000f220000000a00 */
[----:B------:R-:W-:Y:S02]  /*0b40*/  IMAD.MOV.U32 R3, RZ, RZ, 0x70 ;  /* 0x00000070ff037424 */ /* 0x000fe400078e00ff */
[----:B----4-:R4:W-:Y:S03]  /*0b50*/  STS.64 [UR11], R6 ;  /* 0x00000006ff007988 */ /* 0x0109e60008000a0b */
[----:B---3--:R-:W-:-:S05]  /*0b60*/  LOP3.LUT R2, R2, 0x10, R3, 0xd8, !PT ;  /* 0x0000001002027812 */ /* 0x008fca00078ed803 */
[----:B------:R4:W-:Y:S02]  /*0b70*/  STS [UR11+0x8], R2 ;  /* 0x00000802ff007988 */ /* 0x0009e4000800080b */
.L_x_21:
[----:B-----5:R-:W-:Y:S05]  /*0b80*/  BSYNC.RECONVERGENT B1 ;  /* 0x0000000000017941 */ /* 0x020fea0003800200 */
.L_x_20:
[----:B------:R-:W-:Y:S04]  /*0b90*/  BSSY.RECONVERGENT B1, `(.L_x_22) ;  /* 0x000000a000017945 */ /* 0x000fe80003800200 */
[----:B------:R-:W-:Y:S05]  /*0ba0*/  @P2 BRA `(.L_x_23) ;  /* 0x0000000000202947 */ /* 0x000fea0003800000 */
[----:B---34-:R-:W3:Y:S01]  /*0bb0*/  LDS R2, [UR11+0x34] ;  /* 0x0000340bff027984 */ /* 0x018ee20008000800 */
[----:B------:R-:W-:Y:S02]  /*0bc0*/  IMAD.MOV.U32 R7, RZ, RZ, 0x3f000000 ;  /* 0x3f000000ff077424 */ /* 0x000fe400078e00ff */
[----:B------:R-:W-:Y:S01]  /*0bd0*/  @!P2 IMAD.MOV.U32 R6, RZ, RZ, 0x7f ;  /* 0x0000007fff06a424 */ /* 0x000fe200078e00ff */
[----:B------:R-:W4:Y:S02]  /*0be0*/  @!P2 LDS R3, [UR11+0x38] ;  /* 0x0000380bff03a984 */ /* 0x000f240008000800 */
[----:B---3--:R-:W-:Y:S02]  /*0bf0*/  LOP3.LUT R2, R2, 0xff000000, R7, 0xb8, !PT ;  /* 0xff00000002027812 */ /* 0x008fe400078eb807 */
[----:B----4-:R-:W-:-:S03]  /*0c00*/  @!P2 LOP3.LUT R3, R3, 0xff, R6, 0xb8, !PT ;  /* 0x000000ff0303a812 */ /* 0x010fc600078eb806 */
[----:B------:R5:W-:Y:S04]  /*0c10*/  STS [UR11+0x34], R2 ;  /* 0x00003402ff007988 */ /* 0x000be8000800080b */
[----:B------:R5:W-:Y:S02]  /*0c20*/  @!P2 STS [UR11+0x38], R3 ;  /* 0x00003803ff00a988 */ /* 0x000be4000800080b */
.L_x_23:
[----:B------:R-:W-:Y:S05]  /*0c30*/  BSYNC.RECONVERGENT B1 ;  /* 0x0000000000017941 */ /* 0x000fea0003800200 */
.L_x_22:
[----:B------:R-:W-:Y:S04]  /*0c40*/  BSSY.RECONVERGENT B1, `(.L_x_24) ;  /* 0x0000004000017945 */ /* 0x000fe80003800200 */
[----:B------:R-:W-:Y:S05]  /*0c50*/  @P2 BRA `(.L_x_25) ;  /* 0x0000000000082947 */ /* 0x000fea0003800000 */
[----:B------:R2:W-:Y:S04]  /*0c60*/  STS [UR11+0x24], R12 ;  /* 0x0000240cff007988 */ /* 0x0005e8000800080b */
[----:B------:R2:W-:Y:S02]  /*0c70*/  STS [UR11+0x20], R5 ;  /* 0x00002005ff007988 */ /* 0x0005e4000800080b */
.L_x_25:
[----:B------:R-:W-:Y:S05]  /*0c80*/  BSYNC.RECONVERGENT B1 ;  /* 0x0000000000017941 */ /* 0x000fea0003800200 */
.L_x_24:
[----:B------:R-:W-:Y:S04]  /*0c90*/  BSSY.RECONVERGENT B1, `(.L_x_26) ;  /* 0x000000e000017945 */ /* 0x000fe80003800200 */
[----:B------:R-:W-:Y:S05]  /*0ca0*/  @P2 BRA `(.L_x_27) ;  /* 0x0000000000302947 */ /* 0x000fea0003800000 */
[----:B-----5:R-:W5:Y:S01]  /*0cb0*/  LDS R3, [UR11+0x34] ;  /* 0x0000340bff037984 */ /* 0x020f620008000800 */
[----:B----4-:R-:W4:Y:S03]  /*0cc0*/  LDC.64 R6, c[0x0][0x3b0] ;  /* 0x0000ec00ff067b82 */ /* 0x010f260000000a00 */
[----:B---3--:R-:W3:Y:S01]  /*0cd0*/  LDS R2, [UR11+0x1c] ;  /* 0x00001c0bff027984 */ /* 0x008ee20008000800 */
[C---:B----4-:R-:W-:Y:S01]  /*0ce0*/  SHF.L.U64.HI R7, R6.reuse, 0x1, R7 ;  /* 0x0000000106077819 */ /* 0x050fe20000010207 */
[----:B------:R-:W-:-:S03]  /*0cf0*/  IMAD.SHL.U32 R6, R6, 0x2, RZ ;  /* 0x0000000206067824 */ /* 0x000fc600078e00ff */
[--C-:B------:R-:W-:Y:S02]  /*0d00*/  SHF.R.U32.HI R9, RZ, 0x4, R7.reuse ;  /* 0x00000004ff097819 */ /* 0x100fe40000011607 */
[----:B------:R-:W-:-:S05]  /*0d10*/  SHF.R.U64 R6, R6, 0x4, R7 ;  /* 0x0000000406067819 */ /* 0x000fca0000001207 */
[----:B------:R4:W-:Y:S01]  /*0d20*/  STS [UR11+0xc], R6 ;  /* 0x00000c06ff007988 */ /* 0x0009e2000800080b */
[----:B-----5:R-:W-:Y:S02]  /*0d30*/  LOP3.LUT R3, R3, 0x7, RZ, 0xb8, !PT ;  /* 0x0000000703037812 */ /* 0x020fe400078eb8ff */
[----:B---3--:R-:W-:-:S03]  /*0d40*/  LOP3.LUT R2, R2, 0xf, R9, 0xb8, !PT ;  /* 0x0000000f02027812 */ /* 0x008fc600078eb809 */
[----:B------:R4:W-:Y:S04]  /*0d50*/  STS [UR11+0x34], R3 ;  /* 0x00003403ff007988 */ /* 0x0009e8000800080b */
[----:B------:R4:W-:Y:S02]  /*0d60*/  STS [UR11+0x1c], R2 ;  /* 0x00001c02ff007988 */ /* 0x0009e4000800080b */
.L_x_27:
[----:B------:R-:W-:Y:S05]  /*0d70*/  BSYNC.RECONVERGENT B1 ;  /* 0x0000000000017941 */ /* 0x000fea0003800200 */
.L_x_26:
[----:B------:R-:W-:Y:S04]  /*0d80*/  BSSY.RECONVERGENT B2, `(.L_x_28) ;  /* 0x000001a000027945 */ /* 0x000fe80003800200 */
[----:B------:R-:W-:Y:S04]  /*0d90*/  BSSY.RELIABLE B1, `(.L_x_29) ;  /* 0x0000015000017945 */ /* 0x000fe80003800100 */
[----:B------:R-:W-:Y:S05]  /*0da0*/  @P2 BRA `(.L_x_30) ;  /* 0x0000000000202947 */ /* 0x000fea0003800000 */
[----:B---345:R-:W3:Y:S02]  /*0db0*/  LDS R2, [UR11+0x34] ;  /* 0x0000340bff027984 */ /* 0x038ee40008000800 */
[----:B---3--:R-:W-:-:S05]  /*0dc0*/  LOP3.LUT R2, R2, 0x38, RZ, 0xb8, !PT ;  /* 0x0000003802027812 */ /* 0x008fca00078eb8ff */
[----:B------:R3:W-:Y:S01]  /*0dd0*/  STS [UR11+0x34], R2 ;  /* 0x00003402ff007988 */ /* 0x0007e2000800080b */
[----:B------:R-:W-:Y:S05]  /*0de0*/  @P2 BRA `(.L_x_31) ;  /* 0x0000000000202947 */ /* 0x000fea0003800000 */
[----:B---3--:R-:W3:Y:S01]  /*0df0*/  LDS R2, [UR11+0x8] ;  /* 0x0000080bff027984 */ /* 0x008ee20008000800 */
[----:B------:R-:W-:-:S05]  /*0e00*/  IMAD.MOV.U32 R3, RZ, RZ, 0x780 ;  /* 0x00000780ff037424 */ /* 0x000fca00078e00ff */
[----:B---3--:R-:W-:-:S05]  /*0e10*/  LOP3.LUT R2, R2, 0x500, R3, 0xd8, !PT ;  /* 0x0000050002027812 */ /* 0x008fca00078ed803 */
[----:B------:R3:W-:Y:S02]  /*0e20*/  STS [UR11+0x8], R2 ;  /* 0x00000802ff007988 */ /* 0x0007e4000800080b */
.L_x_30:
[----:B------:R-:W-:Y:S05]  /*0e30*/  @P2 BRA `(.L_x_32) ;  /* 0x0000000000282947 */ /* 0x000fea0003800000 */
[----:B---345:R-:W3:Y:S02]  /*0e40*/  LDS R2, [UR11+0x8] ;  /* 0x0000080bff027984 */ /* 0x038ee40008000800 */
[----:B---3--:R-:W-:-:S05]  /*0e50*/  LOP3.LUT R2, R2, 0x1800, RZ, 0xb8, !PT ;  /* 0x0000180002027812 */ /* 0x008fca00078eb8ff */
[----:B------:R4:W-:Y:S02]  /*0e60*/  STS [UR11+0x8], R2 ;  /* 0x00000802ff007988 */ /* 0x0009e4000800080b */
.L_x_31:
[----:B------:R-:W-:Y:S05]  /*0e70*/  @P2 BREAK.RELIABLE B1 ;  /* 0x0000000000012942 */ /* 0x000fea0003800100 */
[----:B------:R-:W-:Y:S05]  /*0e80*/  @P2 BRA `(.L_x_33) ;  /* 0x0000000000242947 */ /* 0x000fea0003800000 */
[----:B---34-:R-:W3:Y:S01]  /*0e90*/  LDS R2, [UR11+0x8] ;  /* 0x0000080bff027984 */ /* 0x018ee20008000800 */
[----:B------:R-:W-:-:S05]  /*0ea0*/  IMAD.MOV.U32 R3, RZ, RZ, 0x6000 ;  /* 0x00006000ff037424 */ /* 0x000fca00078e00ff */
[----:B---3--:R-:W-:-:S04]  /*0eb0*/  LOP3.LUT R2, R2, 0x6000, R3, 0xd8, !PT ;  /* 0x0000600002027812 */ /* 0x008fc800078ed803 */
[----:B------:R-:W-:-:S05]  /*0ec0*/  LOP3.LUT R2, R2, 0x400000, RZ, 0xb8, !PT ;  /* 0x0040000002027812 */ /* 0x000fca00078eb8ff */
[----:B------:R3:W-:Y:S02]  /*0ed0*/  STS [UR11+0x8], R2 ;  /* 0x00000802ff007988 */ /* 0x0007e4000800080b */
.L_x_32:
[----:B------:R-:W-:Y:S05]  /*0ee0*/  BSYNC.RELIABLE B1 ;  /* 0x0000000000017941 */ /* 0x000fea0003800100 */
.L_x_29:
[----:B---345:R-:W3:Y:S02]  /*0ef0*/  @!P2 LDS R2, [UR11+0x8] ;  /* 0x0000080bff02a984 */ /* 0x038ee40008000800 */
[----:B---3--:R-:W-:-:S05]  /*0f00*/  @!P2 LOP3.LUT R2, R2, 0x8000, RZ, 0xb8, !PT ;  /* 0x000080000202a812 */ /* 0x008fca00078eb8ff */
[----:B------:R5:W-:Y:S02]  /*0f10*/  @!P2 STS [UR11+0x8], R2 ;  /* 0x00000802ff00a988 */ /* 0x000be4000800080b */
.L_x_33:
[----:B------:R-:W-:Y:S05]  /*0f20*/  BSYNC.RECONVERGENT B2 ;  /* 0x0000000000027941 */ /* 0x000fea0003800200 */
.L_x_28:
[----:B------:R-:W-:Y:S05]  /*0f30*/  WARPSYNC.ALL ;  /* 0x0000000000007948 */ /* 0x000fea0003800000 */
[----:B------:R-:W-:Y:S01]  /*0f40*/  NOP ;  /* 0x0000000000007918 */ /* 0x000fe20000000000 */
[----:B------:R-:W-:-:S04]  /*0f50*/  UIADD3 UR5, UPT, UPT, UR4, 0x80, URZ ;  /* 0x0000008004057890 */ /* 0x000fc8000fffe0ff */
[----:B------:R-:W-:-:S04]  /*0f60*/  UIADD3 UR34, UP0, UPT, UR5, UR12, URZ ;  /* 0x0000000c05227290 */ /* 0x000fc8000ff1e0ff */
[----:B------:R-:W-:Y:S01]  /*0f70*/  ULEA.HI.X.SX32 UR35, UR5, UR13, 0x1, UP0 ;  /* 0x0000000d05237291 */ /* 0x000fe200080f0eff */
[----:B------:R-:W-:Y:S11]  /*0f80*/  @P0 BRA `(.L_x_34) ;  /* 0x0000000000300947 */ /* 0x000ff60003800000 */
[----:B---345:R-:W3:Y:S01]  /*0f90*/  S2R R2, SR_LANEID ;  /* 0x0000000000027919 */ /* 0x038ee20000000000 */
[----:B------:R-:W-:Y:S05]  /*0fa0*/  WARPSYNC.ALL ;  /* 0x0000000000007948 */ /* 0x000fea0003800000 */
[----:B------:R-:W-:Y:S01]  /*0fb0*/  NOP ;  /* 0x0000000000007918 */ /* 0x000fe20000000000 */
[----:B---3--:R-:W-:-:S05]  /*0fc0*/  IMAD.SHL.U32 R6, R2, 0x4, RZ ;  /* 0x0000000402067824 */ /* 0x008fca00078e00ff */
[----:B------:R-:W3:Y:S01]  /*0fd0*/  LDS R7, [R6+UR11] ;  /* 0x0000000b06077984 */ /* 0x000ee20008000800 */
[----:B------:R-:W-:-:S05]  /*0fe0*/  IADD3 R2, P3, PT, R6, UR34, RZ ;  /* 0x0000002206027c10 */ /* 0x000fca000ff7e0ff */
[----:B------:R-:W-:-:S05]  /*0ff0*/  IMAD.X R3, RZ, RZ, UR35, P3 ;  /* 0x00000023ff037e24 */ /* 0x000fca00098e06ff */
[----:B---3--:R3:W4:Y:S01]  /*1000*/  ATOMG.E.EXCH.STRONG.GPU PT, RZ, [R2], R7 ;  /* 0x0000000702ff73a8 */ /* 0x00872200041ee100 */
[----:B------:R-:W-:-:S04]  /*1010*/  DEPBAR {5,4,3,2,1,0} ;  /* 0x0000003f0000791a */ /* 0x000fc80000000000 */
[----:B------:R-:W5:Y:S02]  /*1020*/  CCTL.E.C.LDCU.IV.DEEP [UR34] ;  /* 0x0000000022007540 */ /* 0x000f640009c08000 */
[----:B-----5:R3:W-:Y:S01]  /*1030*/  UTMACCTL.IV [UR34] ;  /* 0x00000000220079b9 */ /* 0x0207e20008000000 */
[----:B------:R-:W-:Y:S01]  /*1040*/  NOP ;  /* 0x0000000000007918 */ /* 0x000fe20000000000 */
.L_x_34:
[----:B------:R-:W-:Y:S05]  /*1050*/  @P0 BRA `(.L_x_35) ;  /* 0x00000000000c0947 */ /* 0x000fea0003800000 */
[----:B------:R0:W-:Y:S01]  /*1060*/  UTMACMDFLUSH ;  /* 0x00000000000079b7 */ /* 0x0001e20000000000 */
[----:B------:R-:W-:Y:S05]  /*1070*/  @P0 BRA `(.L_x_35) ;  /* 0x0000000000040947 */ /* 0x000fea0003800000 */
[----:B------:R-:W-:-:S04]  /*1080*/  DEPBAR.LE SB0, 0x0 ;  /* 0x000080000000791a */ /* 0x000fc80000000000 */
.L_x_35:
[----:B------:R-:W-:Y:S05]  /*1090*/  WARPSYNC.ALL ;  /* 0x0000000000007948 */ /* 0x000fea0003800000 */
[----:B------:R-:W-:Y:S01]  /*10a0*/  NOP ;  /* 0x0000000000007918 */ /* 0x000fe20000000000 */
[----:B----4-:R-:W-:Y:S06]  /*10b0*/  BAR.SYNC.DEFER_BLOCKING 0x0 ;  /* 0x0000000000007b1d */ /* 0x010fec0000010000 */
[----:B------:R-:W-:Y:S02]  /*10c0*/  BSSY.RECONVERGENT B2, `(.L_x_36) ;  /* 0x000000b000027945 */ /* 0x000fe40003800200 */
[----:B------:R-:W-:Y:S06]  /*10d0*/  BAR.SYNC.DEFER_BLOCKING 0x0 ;  /* 0x0000000000007b1d */ /* 0x000fec0000010000 */
[----:B------:R4:W-:Y:S01]  /*10e0*/  @!P0 STS [R11], RZ ;  /* 0x000000ff0b008388 */ /* 0x0009e20000000800 */
[----:B------:R-:W-:Y:S01]  /*10f0*/  NOP ;  /* 0x0000000000007918 */ /* 0x000fe20000000000 */
[----:B------:R-:W-:Y:S05]  /*1100*/  @P2 BRA `(.L_x_37) ;  /* 0x0000000000182947 */ /* 0x000fea0003800000 */
[----:B---3-5:R-:W3:Y:S01]  /*1110*/  LDS R2, [UR11+0x8] ;  /* 0x0000080bff027984 */ /* 0x028ee20008000800 */
[----:B------:R-:W5:Y:S01]  /*1120*/  LDC.64 R6, c[0x0][0x390] ;  /* 0x0000e400ff067b82 */ /* 0x000f620000000a00 */
[----:B------:R-:W-:Y:S02]  /*1130*/  IMAD.MOV.U32 R3, RZ, RZ, 0x70 ;  /* 0x00000070ff037424 */ /* 0x000fe400078e00ff */
[----:B-----5:R5:W-:Y:S03]  /*1140*/  STS.64 [UR11], R6 ;  /* 0x00000006ff007988 */ /* 0x020be60008000a0b */
[----:B---3--:R-:W-:-:S05]  /*1150*/  LOP3.LUT R2, R2, 0x10, R3, 0xd8, !PT ;  /* 0x0000001002027812 */ /* 0x008fca00078ed803 */
[----:B------:R5:W-:Y:S02]  /*1160*/  STS [UR11+0x8], R2 ;  /* 0x00000802ff007988 */ /* 0x000be4000800080b */
.L_x_37:
[----:B---3--:R-:W-:Y:S05]  /*1170*/  BSYNC.RECONVERGENT B2 ;  /* 0x0000000000027941 */ /* 0x008fea0003800200 */
.L_x_36:
[----:B------:R-:W-:Y:S04]  /*1180*/  BSSY.RECONVERGENT B3, `(.L_x_38) ;  /* 0x0000011000037945 */ /* 0x000fe80003800200 */
[----:B------:R-:W-:Y:S04]  /*1190*/  BSSY.RELIABLE B2, `(.L_x_39) ;  /* 0x000000e000027945 */ /* 0x000fe80003800100 */
[----:B------:R-:W-:Y:S05]  /*11a0*/  @P2 BRA `(.L_x_40) ;  /* 0x0000000000242947 */ /* 0x000fea0003800000 */
[----:B-----5:R-:W3:Y:S01]  /*11b0*/  LDS R2, [UR11+0x34] ;  /* 0x0000340bff027984 */ /* 0x020ee20008000800 */
[----:B------:R-:W-:-:S05]  /*11c0*/  IMAD.MOV.U32 R3, RZ, RZ, 0x3f000000 ;  /* 0x3f000000ff037424 */ /* 0x000fca00078e00ff */
[----:B---3--:R-:W-:-:S05]  /*11d0*/  LOP3.LUT R2, R2, 0xff000000, R3, 0xb8, !PT ;  /* 0xff00000002027812 */ /* 0x008fca00078eb803 */
[----:B------:R3:W-:Y:S01]  /*11e0*/  STS [UR11+0x34], R2 ;  /* 0x00003402ff007988 */ /* 0x0007e2000800080b */
[----:B------:R-:W-:Y:S05]  /*11f0*/  @P2 BRA `(.L_x_41) ;  /* 0x00000000001c2947 */ /* 0x000fea0003800000 */
[----:B---3--:R-:W3:Y:S01]  /*1200*/  LDS R2, [UR11+0x38] ;  /* 0x0000380bff027984 */ /* 0x008ee20008000800 */
[----:B------:R-:W-:-:S05]  /*1210*/  IMAD.MOV.U32 R3, RZ, RZ, 0x7f ;  /* 0x0000007fff037424 */ /* 0x000fca00078e00ff */
[----:B---3--:R-:W-:-:S05]  /*1220*/  LOP3.LUT R2, R2, 0xff, R3, 0xb8, !PT ;  /* 0x000000ff02027812 */ /* 0x008fca00078eb803 */
[----:B------:R3:W-:Y:S02]  /*1230*/  STS [UR11+0x38], R2 ;  /* 0x00003802ff007988 */ /* 0x0007e4000800080b */
.L_x_40:
[----:B------:R-:W-:Y:S05]  /*1240*/  @P2 BREAK.RELIABLE B2 ;  /* 0x0000000000022942 */ /* 0x000fea0003800100 */
[----:B------:R-:W-:Y:S05]  /*1250*/  @P2 BRA `(.L_x_42) ;  /* 0x00000000000c2947 */ /* 0x000fea0003800000 */
[----:B------:R2:W-:Y:S02]  /*1260*/  STS [UR11+0x20], R5 ;  /* 0x00002005ff007988 */ /* 0x0005e4000800080b */
.L_x_41:
[----:B------:R-:W-:Y:S05]  /*1270*/  BSYNC.RELIABLE B2 ;  /* 0x0000000000027941 */ /* 0x000fea0003800100 */
.L_x_39:
[----:B------:R2:W-:Y:S02]  /*1280*/  @!P2 STS [UR11+0x24], R4 ;  /* 0x00002404ff00a988 */ /* 0x0005e4000800080b */
.L_x_42:
[----:B------:R-:W-:Y:S05]  /*1290*/  BSYNC.RECONVERGENT B3 ;  /* 0x0000000000037941 */ /* 0x000fea0003800200 */
.L_x_38:
[----:B------:R-:W-:Y:S05]  /*12a0*/  WARPSYNC.ALL ;  /* 0x0000000000007948 */ /* 0x000fea0003800000 */
[----:B------:R-:W-:Y:S01]  /*12b0*/  NOP ;  /* 0x0000000000007918 */ /* 0x000fe20000000000 */
[----:B------:R-:W-:Y:S04]  /*12c0*/  BSSY.RECONVERGENT B3, `(.L_x_43) ;  /* 0x000000e000037945 */ /* 0x000fe80003800200 */
[----:B------:R-:W-:Y:S05]  /*12d0*/  @P2 BRA `(.L_x_44) ;  /* 0x0000000000302947 */ /* 0x000fea0003800000 */
[----:B------:R-:W2:Y:S02]  /*12e0*/  LDS R3, [UR11+0x34] ;  /* 0x0000340bff037984 */ /* 0x000ea40008000800 */
[----:B--2---:R-:W2:Y:S02]  /*12f0*/  LDC.64 R4, c[0x0][0x3b8] ;  /* 0x0000ee00ff047b82 */ /* 0x004ea40000000a00 */
[----:B---3-5:R-:W3:Y:S01]  /*1300*/  LDS R2, [UR11+0x1c] ;  /* 0x00001c0bff027984 */ /* 0x028ee20008000800 */
[C---:B--2---:R-:W-:Y:S01]  /*1310*/  SHF.L.U64.HI R5, R4.reuse, 0x1, R5 ;  /* 0x0000000104057819 */ /* 0x044fe20000010205 */
[----:B------:R-:W-:-:S03]  /*1320*/  IMAD.SHL.U32 R4, R4, 0x2, RZ ;  /* 0x0000000204047824 */ /* 0x000fc600078e00ff */
[--C-:B------:R-:W-:Y:S02]  /*1330*/  SHF.R.U32.HI R7, RZ, 0x4, R5.reuse ;  /* 0x00000004ff077819 */ /* 0x100fe40000011605 */
[----:B------:R-:W-:-:S05]  /*1340*/  SHF.R.U64 R4, R4, 0x4, R5 ;  /* 0x0000000404047819 */ /* 0x000fca0000001205 */
[----:B------:R2:W-:Y:S01]  /*1350*/  STS [UR11+0xc], R4 ;  /* 0x00000c04ff007988 */ /* 0x0005e2000800080b */
[----:B------:R-:W-:Y:S02]  /*1360*/  LOP3.LUT R3, R3, 0x7, RZ, 0xb8, !PT ;  /* 0x0000000703037812 */ /* 0x000fe400078eb8ff */
[----:B---3--:R-:W-:-:S03]  /*1370*/  LOP3.LUT R2, R2, 0xf, R7, 0xb8, !PT ;  /* 0x0000000f02027812 */ /* 0x008fc600078eb807 */
[----:B------:R2:W-:Y:S04]  /*1380*/  STS [UR11+0x34], R3 ;  /* 0x00003403ff007988 */ /* 0x0005e8000800080b */
[----:B------:R2:W-:Y:S02]  /*1390*/  STS [UR11+0x1c], R2 ;  /* 0x00001c02ff007988 */ /* 0x0005e4000800080b */
.L_x_44:
[----:B------:R-:W-:Y:S05]  /*13a0*/  BSYNC.RECONVERGENT B3 ;  /* 0x0000000000037941 */ /* 0x000fea0003800200 */
.L_x_43:
[----:B------:R-:W-:Y:S04]  /*13b0*/  BSSY.RECONVERGENT B4, `(.L_x_45) ;  /* 0x000001a000047945 */ /* 0x000fe80003800200 */
[----:B------:R-:W-:Y:S04]  /*13c0*/  BSSY.RELIABLE B3, `(.L_x_46) ;  /* 0x0000015000037945 */ /* 0x000fe80003800100 */
[----:B------:R-:W-:Y:S05]  /*13d0*/  @P2 BRA `(.L_x_47) ;  /* 0x0000000000202947 */ /* 0x000fea0003800000 */
[----:B--23-5:R-:W2:Y:S02]  /*13e0*/  LDS R2, [UR11+0x34] ;  /* 0x0000340bff027984 */ /* 0x02cea40008000800 */
[----:B--2---:R-:W-:-:S05]  /*13f0*/  LOP3.LUT R2, R2, 0x38, RZ, 0xb8, !PT ;  /* 0x0000003802027812 */ /* 0x004fca00078eb8ff */
[----:B------:R2:W-:Y:S01]  /*1400*/  STS [UR11+0x34], R2 ;  /* 0x00003402ff007988 */ /* 0x0005e2000800080b */
[----:B------:R-:W-:Y:S05]  /*1410*/  @P2 BRA `(.L_x_48) ;  /* 0x0000000000202947 */ /* 0x000fea0003800000 */
[----:B--2---:R-:W2:Y:S01]  /*1420*/  LDS R2, [UR11+0x8] ;  /* 0x0000080bff027984 */ /* 0x004ea20008000800 */
[----:B------:R-:W-:-:S05]  /*1430*/  IMAD.MOV.U32 R3, RZ, RZ, 0x780 ;  /* 0x00000780ff037424 */ /* 0x000fca00078e00ff */
[----:B--2---:R-:W-:-:S05]  /*1440*/  LOP3.LUT R2, R2, 0x500, R3, 0xd8, !PT ;  /* 0x0000050002027812 */ /* 0x004fca00078ed803 */
[----:B------:R2:W-:Y:S02]  /*1450*/  STS [UR11+0x8], R2 ;  /* 0x00000802ff007988 */ /* 0x0005e4000800080b */
.L_x_47:
[----:B------:R-:W-:Y:S05]  /*1460*/  @P2 BRA `(.L_x_49) ;  /* 0x0000000000282947 */ /* 0x000fea0003800000 */
[----:B--23-5:R-:W2:Y:S02]  /*1470*/  LDS R2, [UR11+0x8] ;  /* 0x0000080bff027984 */ /* 0x02cea40008000800 */
[----:B--2---:R-:W-:-:S05]  /*1480*/  LOP3.LUT R2, R2, 0x1800, RZ, 0xb8, !PT ;  /* 0x0000180002027812 */ /* 0x004fca00078eb8ff */
[----:B------:R3:W-:Y:S02]  /*1490*/  STS [UR11+0x8], R2 ;  /* 0x00000802ff007988 */ /* 0x0007e4000800080b */
.L_x_48:
[----:B------:R-:W-:Y:S05]  /*14a0*/  @P2 BREAK.RELIABLE B3 ;  /* 0x0000000000032942 */ /* 0x000fea0003800100 */
[----:B------:R-:W-:Y:S05]  /*14b0*/  @P2 BRA `(.L_x_50) ;  /* 0x0000000000242947 */ /* 0x000fea0003800000 */
[----:B--23--:R-:W2:Y:S01]  /*14c0*/  LDS R2, [UR11+0x8] ;  /* 0x0000080bff027984 */ /* 0x00cea20008000800 */
[----:B------:R-:W-:-:S05]  /*14d0*/  IMAD.MOV.U32 R3, RZ, RZ, 0x6000 ;  /* 0x00006000ff037424 */ /* 0x000fca00078e00ff */
[----:B--2---:R-:W-:-:S04]  /*14e0*/  LOP3.LUT R2, R2, 0x6000, R3, 0xd8, !PT ;  /* 0x0000600002027812 */ /* 0x004fc800078ed803 */
[----:B------:R-:W-:-:S05]  /*14f0*/  LOP3.LUT R2, R2, 0x400000, RZ, 0xb8, !PT ;  /* 0x0040000002027812 */ /* 0x000fca00078eb8ff */
[----:B------:R2:W-:Y:S02]  /*1500*/  STS [UR11+0x8], R2 ;  /* 0x00000802ff007988 */ /* 0x0005e4000800080b */
.L_x_49:
[----:B------:R-:W-:Y:S05]  /*1510*/  BSYNC.RELIABLE B3 ;  /* 0x0000000000037941 */ /* 0x000fea0003800100 */
.L_x_46:
[----:B--23-5:R-:W2:Y:S02]  /*1520*/  @!P2 LDS R2, [UR11+0x8] ;  /* 0x0000080bff02a984 */ /* 0x02cea40008000800 */
[----:B--2---:R-:W-:-:S05]  /*1530*/  @!P2 LOP3.LUT R2, R2, 0x8000, RZ, 0xb8, !PT ;  /* 0x000080000202a812 */ /* 0x004fca00078eb8ff */
[----:B------:R5:W-:Y:S02]  /*1540*/  @!P2 STS [UR11+0x8], R2 ;  /* 0x00000802ff00a988 */ /* 0x000be4000800080b */
.L_x_50:
[----:B------:R-:W-:Y:S05]  /*1550*/  BSYNC.RECONVERGENT B4 ;  /* 0x0000000000047941 */ /* 0x000fea0003800200 */
.L_x_45:
[----:B------:R-:W-:Y:S05]  /*1560*/  WARPSYNC.ALL ;  /* 0x0000000000007948 */ /* 0x000fea0003800000 */
[----:B------:R-:W-:Y:S01]  /*1570*/  NOP ;  /* 0x0000000000007918 */ /* 0x000fe20000000000 */
[----:B------:R-:W-:-:S04]  /*1580*/  UIADD3 UR4, UPT, UPT, UR4, 0x100, URZ ;  /* 0x0000010004047890 */ /* 0x000fc8000fffe0ff */
[----:B------:R-:W-:-:S04]  /*1590*/  UIADD3 UR12, UP0, UPT, UR4, UR12, URZ ;  /* 0x0000000c040c7290 */ /* 0x000fc8000ff1e0ff */
[----:B------:R-:W-:Y:S01]  /*15a0*/  ULEA.HI.X.SX32 UR13, UR4, UR13, 0x1, UP0 ;  /* 0x0000000d040d7291 */ /* 0x000fe200080f0eff */
[----:B------:R-:W-:Y:S11]  /*15b0*/  @P0 BRA `(.L_x_51) ;  /* 0x0000000000300947 */ /* 0x000ff60003800000 */
[----:B--23-5:R-:W2:Y:S01]  /*15c0*/  S2R R2, SR_LANEID ;  /* 0x0000000000027919 */ /* 0x02cea20000000000 */
[----:B------:R-:W-:Y:S05]  /*15d0*/  WARPSYNC.ALL ;  /* 0x0000000000007948 */ /* 0x000fea0003800000 */
[----:B------:R-:W-:Y:S01]  /*15e0*/  NOP ;  /* 0x0000000000007918 */ /* 0x000fe20000000000 */
[----:B--2---:R-:W-:-:S05]  /*15f0*/  IMAD.SHL.U32 R4, R2, 0x4, RZ ;  /* 0x0000000402047824 */ /* 0x004fca00078e00ff */
[----:B------:R-:W2:Y:S01]  /*1600*/  LDS R5, [R4+UR11] ;  /* 0x0000000b04057984 */ /* 0x000ea20008000800 */
[----:B------:R-:W-:-:S05]  /*1610*/  IADD3 R2, P3, PT, R4, UR12, RZ ;  /* 0x0000000c04027c10 */ /* 0x000fca000ff7e0ff */
[----:B------:R-:W-:-:S05]  /*1620*/  IMAD.X R3, RZ, RZ, UR13, P3 ;  /* 0x0000000dff037e24 */ /* 0x000fca00098e06ff */
[----:B--2---:R2:W3:Y:S01]  /*1630*/  ATOMG.E.EXCH.STRONG.GPU PT, RZ, [R2], R5 ;  /* 0x0000000502ff73a8 */ /* 0x0044e200041ee100 */
[----:B------:R-:W-:-:S04]  /*1640*/  DEPBAR {5,4,3,2,1,0} ;  /* 0x0000003f0000791a */ /* 0x000fc80000000000 */
[----:B------:R-:W5:Y:S02]  /*1650*/  CCTL.E.C.LDCU.IV.DEEP [UR12] ;  /* 0x000000000c007540 */ /* 0x000f640009c08000 */
[----:B-----5:R2:W-:Y:S01]  /*1660*/  UTMACCTL.IV [UR12] ;  /* 0x000000000c0079b9 */ /* 0x0205e20008000000 */
[----:B------:R-:W-:Y:S01]  /*1670*/  NOP ;  /* 0x0000000000007918 */ /* 0x000fe20000000000 */
.L_x_51:
[----:B------:R-:W-:Y:S05]  /*1680*/  @P0 BRA `(.L_x_52) ;  /* 0x00000000000c0947 */ /* 0x000fea0003800000 */
[----:B------:R0:W-:Y:S01]  /*1690*/  UTMACMDFLUSH ;  /* 0x00000000000079b7 */ /* 0x0001e20000000000 */
[----:B------:R-:W-:Y:S05]  /*16a0*/  @P0 BRA `(.L_x_52) ;  /* 0x0000000000040947 */ /* 0x000fea0003800000 */
[----:B------:R-:W-:-:S04]  /*16b0*/  DEPBAR.LE SB0, 0x0 ;  /* 0x000080000000791a */ /* 0x000fc80000000000 */
.L_x_52:
[----:B------:R-:W-:Y:S05]  /*16c0*/  WARPSYNC.ALL ;  /* 0x0000000000007948 */ /* 0x000fea0003800000 */
[----:B------:R-:W-:Y:S01]  /*16d0*/  NOP ;  /* 0x0000000000007918 */ /* 0x000fe20000000000 */
[----:B---3--:R-:W-:Y:S01]  /*16e0*/  BAR.SYNC.DEFER_BLOCKING 0x0 ;  /* 0x0000000000007b1d */ /* 0x008fe20000010000 */
[----:B--2--5:R-:W-:Y:S01]  /*16f0*/  SHF.R.U32.HI R2, RZ, 0x5, R0 ;  /* 0x00000005ff027819 */ /* 0x024fe20000011600 */
[----:B------:R-:W-:Y:S01]  /*1700*/  USHF.L.U32 UR15, UR15, 0x8, URZ ;  /* 0x000000080f0f7899 */ /* 0x000fe200080006ff */
[----:B------:R-:W-:Y:S02]  /*1710*/  ISETP.GE.AND P0, PT, R13, 0x1, PT ;  /* 0x000000010d00780c */ /* 0x000fe40003f06270 */
[----:B------:R-:W-:Y:S01]  /*1720*/  R2UR UR14, R2 ;  /* 0x00000000020e72ca */ /* 0x000fe200000e0000 */
[----:B------:R-:W-:Y:S01]  /*1730*/  VOTEU.ALL UP0, P2 ;  /* 0x0000000000ff7886 */ /* 0x000fe20001000000 */
[----:B------:R-:W-:Y:S01]  /*1740*/  UMOV UR4, 0x1 ;  /* 0x0000000100047882 */ /* 0x000fe20000000000 */
[----:B------:R-:W-:Y:S01]  /*1750*/  VOTEU.ALL UP1, P2 ;  /* 0x0000000000ff7886 */ /* 0x000fe20001020000 */
[----:B------:R-:W-:Y:S02]  /*1760*/  BSSY.RECONVERGENT B4, `(.L_x_53) ;  /* 0x000001a000047945 */ /* 0x000fe40003800200 */
[----:B------:R-:W-:-:S04]  /*1770*/  @!UP0 UIADD3 UR6, UPT, UPT, -UR4, 0x100000, URZ ;  /* 0x0010000004068890 */ /* 0x000fc8000fffe1ff */
[----:B------:R-:W-:Y:S02]  /*1780*/  @!UP0 USHF.L.U32 UR7, UR6, 0xb, URZ ;  /* 0x0000000b06078899 */ /* 0x000fe400080006ff */
[----:B------:R-:W-:Y:S02]  /*1790*/  @!UP0 USHF.L.U32 UR6, UR6, 0x1, URZ ;  /* 0x0000000106068899 */ /* 0x000fe400080006ff */
[----:B------:R-:W-:-:S04]  /*17a0*/  @!UP0 UIADD3 UR4, UPT, UPT, -UR4, 0x100000, URZ ;  /* 0x0010000004048890 */ /* 0x000fc8000fffe1ff */
[----:B------:R-:W-:Y:S02]  /*17b0*/  @!UP0 USHF.L.U32 UR5, UR4, 0xb, URZ ;  /* 0x0000000b04058899 */ /* 0x000fe400080006ff */
[----:B------:R-:W-:Y:S01]  /*17c0*/  @!UP0 USHF.L.U32 UR4, UR4, 0x1, URZ ;  /* 0x0000000104048899 */ /* 0x000fe200080006ff */
[----:B------:R-:W-:Y:S01]  /*17d0*/  VOTEU.ALL UP0, P2 ;  /* 0x0000000000ff7886 */ /* 0x000fe20001000000 */
[----:B------:R-:W2:Y:S04]  /*17e0*/  FENCE.VIEW.ASYNC.S ;  /* 0x00000000000073c6 */ /* 0x000ea80000000000 */
[----:B--2---:R2:W3:Y:S02]  /*17f0*/  @!UP0 SYNCS.EXCH.64 URZ, [UR11+0x30000], UR6 ;  /* 0x030000060bff85b2 */ /* 0x0044e40008000100 */
[----:B--2---:R-:W-:-:S02]  /*1800*/  UIADD3 UR6, UPT, UPT, UR11, 0x30010, URZ ;  /* 0x000300100b067890 */ /* 0x004fc4000fffe0ff */
[----:B------:R-:W-:Y:S02]  /*1810*/  USHF.L.U32 UR7, UR16, 0x7, URZ ;  /* 0x0000000710077899 */ /* 0x000fe400080006ff */
[----:B------:R2:W3:Y:S02]  /*1820*/  @!UP1 SYNCS.EXCH.64 URZ, [UR11+0x30010], UR4 ;  /* 0x030010040bff95b2 */ /* 0x0004e40008000100 */
[----:B---3--:R-:W-:Y:S06]  /*1830*/  BAR.SYNC.DEFER_BLOCKING 0x0 ;  /* 0x0000000000007b1d */ /* 0x008fec0000010000 */
[----:B------:R-:W-:Y:S05]  /*1840*/  @P2 BRA `(.L_x_54) ;  /* 0x00000000002c2947 */ /* 0x000fea0003800000 */
[----:B--2---:R-:W-:Y:S02]  /*1850*/  UMOV UR4, 0x1 ;  /* 0x0000000100047882 */ /* 0x004fe40000000000 */
[----:B------:R-:W-:-:S04]  /*1860*/  UIADD3 UR18, UPT, UPT, -UR4, 0x100000, URZ ;  /* 0x0010000004127890 */ /* 0x000fc8000fffe1ff */
[----:B------:R-:W-:Y:S02]  /*1870*/  USHF.L.U32 UR19, UR18, 0xb, URZ ;  /* 0x0000000b12137899 */ /* 0x000fe400080006ff */
[----:B------:R-:W-:Y:S02]  /*1880*/  USHF.L.U32 UR18, UR18, 0x1, URZ ;  /* 0x0000000112127899 */ /* 0x000fe400080006ff */
[----:B------:R-:W-:-:S04]  /*1890*/  UIADD3 UR4, UPT, UPT, -UR4, 0x100000, URZ ;  /* 0x0010000004047890 */ /* 0x000fc8000fffe1ff */
[----:B------:R-:W-:Y:S02]  /*18a0*/  USHF.L.U32 UR5, UR4, 0xb, URZ ;  /* 0x0000000b04057899 */ /* 0x000fe400080006ff */
[----:B------:R-:W-:Y:S01]  /*18b0*/  USHF.L.U32 UR4, UR4, 0x1, URZ ;  /* 0x0000000104047899 */ /* 0x000fe200080006ff */
[----:B------:R-:W2:Y:S03]  /*18c0*/  FENCE.VIEW.ASYNC.S ;  /* 0x00000000000073c6 */ /* 0x000ea60000000000 */
[----:B--2---:R3:W5:Y:S08]  /*18d0*/  SYNCS.EXCH.64 URZ, [UR11+0x30008], UR18 ;  /* 0x030008120bff75b2 */ /* 0x0047700008000100 */
[----:B------:R3:W2:Y:S02]  /*18e0*/  SYNCS.EXCH.64 URZ, [UR11+0x30018], UR4 ;  /* 0x030018040bff75b2 */ /* 0x0006a40008000100 */
[----:B---3--:R-:W-:Y:S01]  /*18f0*/  NOP ;  /* 0x0000000000007918 */ /* 0x008fe20000000000 */
.L_x_54:
[----:B--2---:R-:W-:Y:S05]  /*1900*/  BSYNC.RECONVERGENT B4 ;  /* 0x0000000000047941 */ /* 0x004fea0003800200 */
.L_x_53:
[----:B------:R-:W-:Y:S05]  /*1910*/  @!P0 BRA `(.L_x_55) ;  /* 0x0000000c00408947 */ /* 0x000fea0003800000 */
[----:B-----5:R-:W-:Y:S01]  /*1920*/  BAR.SYNC.DEFER_BLOCKING 0x0 ;  /* 0x0000000000007b1d */ /* 0x020fe20000010000 */
[----:B------:R-:W-:Y:S01]  /*1930*/  ELECT P0, URZ, PT ;  /* 0x0000000000ff782f */ /* 0x000fe20003800000 */
[----:B------:R-:W-:Y:S01]  /*1940*/  @!P2 IMAD.MOV.U32 R2, RZ, RZ, 0x18000 ;  /* 0x00018000ff02a424 */ /* 0x000fe200078e00ff */
[----:B------:R-:W-:Y:S02]  /*1950*/  ULOP3.LUT UR4, UR14, 0x1, URZ, 0xc0, !UPT ;  /* 0x000000010e047892 */ /* 0x000fe4000f8ec0ff */
[----:B------:R-:W-:Y:S01]  /*1960*/  ISETP.LT.U32.AND P0, PT, R10, 0x40, P0 ;  /* 0x000000400a00780c */ /* 0x000fe20000701070 */
[----:B------:R-:W-:Y:S02]  /*1970*/  UIADD3 UR21, UPT, UPT, UR11, 0x30000, URZ ;  /* 0x000300000b157890 */ /* 0x000fe4000fffe0ff */
[----:B------:R-:W-:Y:S02]  /*1980*/  ULEA UR5, UR4, UR11, 0xe ;  /* 0x0000000b04057291 */ /* 0x000fe4000f8e70ff */
[----:B------:R-:W-:Y:S01]  /*1990*/  USHF.L.U32 UR22, UR4, 0x6, URZ ;  /* 0x0000000604167899 */ /* 0x000fe200080006ff */
[----:B------:R-:W-:Y:S01]  /*19a0*/  UMOV UR23, UR7 ;  /* 0x0000000700177c82 */ /* 0x000fe20008000000 */
[----:B------:R-:W-:Y:S01]  /*19b0*/  ULOP3.LUT UR16, UR14, 0x3, URZ, 0xc0, !UPT ;  /* 0x000000030e107892 */ /* 0x000fe2000f8ec0ff */
[----:B------:R-:W-:Y:S01]  /*19c0*/  UMOV UR27, URZ ;  /* 0x000000ff001b7c82 */ /* 0x000fe20008000000 */
[----:B------:R-:W-:-:S02]  /*19d0*/  UMOV UR25, UR21 ;  /* 0x0000001500197c82 */ /* 0x000fc40008000000 */
[----:B------:R-:W-:Y:S02]  /*19e0*/  ULEA UR24, UR16, UR11, 0xe ;  /* 0x0000000b10187291 */ /* 0x000fe4000f8e70ff */
[----:B------:R-:W-:Y:S01]  /*19f0*/  VOTEU.ANY UP0, P0 ;  /* 0x0000000000ff7886 */ /* 0x000fe20000000100 */
[----:B------:R-:W-:Y:S01]  /*1a00*/  ULEA UR26, UR16, UR15, 0x6 ;  /* 0x0000000f101a7291 */ /* 0x000fe2000f8e30ff */
[----:B------:R2:W-:Y:S01]  /*1a10*/  @!P2 SYNCS.ARRIVE.TRANS64 RZ, [UR11+0x30000], R2 ;  /* 0x03000002ffffa9a7 */ /* 0x0005e2000800000b */
[----:B------:R-:W-:Y:S02]  /*1a20*/  BAR.SYNC.DEFER_BLOCKING 0x0 ;  /* 0x0000000000007b1d */ /* 0x000fe40000010000 */
[----:B------:R-:W-:-:S04]  /*1a30*/  @UP0 UIADD3 UR20, UPT, UPT, UR5, 0x20000, URZ ;  /* 0x0002000005140890 */ /* 0x000fc8000fffe0ff */
[----:B------:R-:W-:-:S05]  /*1a40*/  VOTEU.ANY UP0, P0 ;  /* 0x0000000000ff7886 */ /* 0x000fca0000000100 */
[----:B------:R2:W-:Y:S01]  /*1a50*/  @UP0 UTMALDG.2D [UR20], [UR8] ;  /* 0x00000014080005b4 */ /* 0x0005e20008008000 */
[----:B------:R-:W-:Y:S01]  /*1a60*/  UISETP.NE.U32.AND UP0, UPT, UR14, URZ, UPT ;  /* 0x000000ff0e00728c */ /* 0x000fe2000bf05070 */
[----:B------:R3:W-:Y:S06]  /*1a70*/  MEMBAR.ALL.CTA ;  /* 0x0000000000007992 */ /* 0x0007ec0000008000 */
[----:B---3--:R-:W3:Y:S02]  /*1a80*/  FENCE.VIEW.ASYNC.S ;  /* 0x00000000000073c6 */ /* 0x008ee40000000000 */
[----:B---3--:R-:W-:Y:S06]  /*1a90*/  BAR.SYNC.DEFER_BLOCKING 0x0 ;  /* 0x0000000000007b1d */ /* 0x008fec0000010000 */
[----:B------:R2:W-:Y:S02]  /*1aa0*/  UTMALDG.2D [UR24], [UR34] ;  /* 0x00000018220075b4 */ /* 0x0005e40008008000 */
[----:B------:R-:W-:Y:S06]  /*1ab0*/  BAR.SYNC.DEFER_BLOCKING 0x0 ;  /* 0x0000000000007b1d */ /* 0x000fec0000010000 */
[----:B------:R-:W3:Y:S02]  /*1ac0*/  SYNCS.PHASECHK.TRANS64.TRYWAIT P0, [UR11+0x30000], RZ ;  /* 0x030000ffff0075a7 */ /* 0x000ee4000800110b */
[----:B--23--:R-:W-:Y:S05]  /*1ad0*/  @!P0 BRA `(.L_x_56) ;  /* 0x0000001800a48947 */ /* 0x00cfea0003800000 */
.L_x_70:
[----:B------:R-:W-:Y:S05]  /*1ae0*/  BRA.U UP0, `(.L_x_57) ;  /* 0x0000000100cc7547 */ /* 0x000fea000b800000 */
[----:B------:R-:W-:Y:S02]  /*1af0*/  USHF.R.U32.HI UR18, URZ, 0x4, UR11 ;  /* 0x00000004ff127899 */ /* 0x000fe4000801160b */
[----:B------:R-:W-:Y:S02]  /*1b00*/  UIADD3 UR16, UPT, UPT, UR11, 0x20000, URZ ;  /* 0x000200000b107890 */ /* 0x000fe4000fffe0ff */
[----:B------:R-:W-:Y:S02]  /*1b10*/  USGXT.U32 UR18, UR18, 0xe ;  /* 0x0000000e1212789a */ /* 0x000fe40008000000 */
[----:B------:R-:W-:Y:S02]  /*1b20*/  USHF.R.U32.HI UR16, URZ, 0x4, UR16 ;  /* 0x00000004ff107899 */ /* 0x000fe40008011610 */
[----:B------:R-:W-:Y:S02]  /*1b30*/  UIADD3 UR26, UP0, UPT, UR18, 0x4000080, URZ ;  /* 0x04000080121a7890 */ /* 0x000fe4000ff1e0ff */
[----:B------:R-:W-:Y:S01]  /*1b40*/  USGXT.U32 UR16, UR16, 0xe ;  /* 0x0000000e1010789a */ /* 0x000fe20008000000 */
[----:B------:R-:W-:Y:S01]  /*1b50*/  UMOV UR5, URZ ;  /* 0x000000ff00057c82 */ /* 0x000fe20008000000 */
[----:B------:R-:W-:Y:S01]  /*1b60*/  UMOV UR4, URZ ;  /* 0x000000ff00047c82 */ /* 0x000fe20008000000 */
[----:B------:R-:W-:-:S02]  /*1b70*/  UIADD3.X UR27, UPT, UPT, UR5, 0x40004040, URZ, UP0, !UPT ;  /* 0x40004040051b7890 */ /* 0x000fc400087fe4ff */
[----:B------:R-:W-:Y:S02]  /*1b80*/  UIADD3 UR54, UP0, UPT, UR16, 0x2, URZ ;  /* 0x0000000210367890 */ /* 0x000fe4000ff1e0ff */
[----:B------:R-:W-:Y:S02]  /*1b90*/  ULOP3.LUT UR18, UR18, 0x4000000, URZ, 0xfc, !UPT ;  /* 0x0400000012127892 */ /* 0x000fe4000f8efcff */
[----:B------:R-:W-:Y:S02]  /*1ba0*/  UIADD3.X UR55, UPT, UPT, UR4, 0x40004040, URZ, UP0, !UPT ;  /* 0x4000404004377890 */ /* 0x000fe400087fe4ff */
[----:B------:R-:W-:Y:S02]  /*1bb0*/  UIADD3.64 UR30, UPT, UPT, UR26, 0x80, URZ ;  /* 0x000000801a1e7897 */ /* 0x000fe4000fffe0ff */
[----:B------:R-:W-:Y:S02]  /*1bc0*/  UIADD3.64 UR4, UPT, UPT, UR54, 0x2, URZ ;  /* 0x0000000236047897 */ /* 0x000fe4000fffe0ff */
[----:B------:R-:W-:-:S02]  /*1bd0*/  UIADD3.64 UR36, UPT, UPT, UR26, 0x100, URZ ;  /* 0x000001001a247897 */ /* 0x000fc4000fffe0ff */
[----:B------:R-:W-:Y:S02]  /*1be0*/  UIADD3.64 UR32, UPT, UPT, UR54, 0x4, URZ ;  /* 0x0000000436207897 */ /* 0x000fe4000fffe0ff */
[----:B------:R-:W-:Y:S02]  /*1bf0*/  UIADD3.64 UR40, UPT, UPT, UR26, 0x180, URZ ;  /* 0x000001801a287897 */ /* 0x000fe4000fffe0ff */
[----:B------:R-:W-:Y:S02]  /*1c00*/  UIADD3.64 UR38, UPT, UPT, UR54, 0x3fe, URZ ;  /* 0x000003fe36267897 */ /* 0x000fe4000fffe0ff */
[----:B------:R-:W-:Y:S02]  /*1c10*/  UIADD3.64 UR44, UPT, UPT, UR26, 0x200, URZ ;  /* 0x000002001a2c7897 */ /* 0x000fe4000fffe0ff */
[----:B------:R-:W-:Y:S02]  /*1c20*/  UIADD3.64 UR42, UPT, UPT, UR54, 0x400, URZ ;  /* 0x00000400362a7897 */ /* 0x000fe4000fffe0ff */
[----:B------:R-:W-:-:S02]  /*1c30*/  UIADD3.64 UR48, UPT, UPT, UR26, 0x280, URZ ;  /* 0x000002801a307897 */ /* 0x000fc4000fffe0ff */
[----:B------:R-:W-:Y:S01]  /*1c40*/  UIADD3.64 UR46, UPT, UPT, UR54, 0x402, URZ ;  /* 0x00000402362e7897 */ /* 0x000fe2000fffe0ff */
[----:B------:R-:W-:Y:S01]  /*1c50*/  UMOV UR20, 0x0 ;  /* 0x0000000000147882 */ /* 0x000fe20000000000 */
[----:B------:R-:W-:Y:S01]  /*1c60*/  UMOV UR21, 0x8410490 ;  /* 0x0841049000157882 */ /* 0x000fe20000000000 */
[----:B------:R-:W-:Y:S01]  /*1c70*/  UIADD3.64 UR52, UPT, UPT, UR26, 0x300, URZ ;  /* 0x000003001a347897 */ /* 0x000fe2000fffe0ff */
[----:B------:R-:W-:Y:S01]  /*1c80*/  UMOV UR17, 0x40004040 ;  /* 0x4000404000117882 */ /* 0x000fe20000000000 */
[----:B------:R-:W-:Y:S01]  /*1c90*/  UIADD3.64 UR50, UPT, UPT, UR54, 0x404, URZ ;  /* 0x0000040436327897 */ /* 0x000fe2000fffe0ff */
[----:B------:R-:W-:Y:S01]  /*1ca0*/  UMOV UR19, 0x40004040 ;  /* 0x4000404000137882 */ /* 0x000fe20000000000 */
[----:B------:R-:W-:Y:S01]  /*1cb0*/  UMOV UR22, 0x0 ;  /* 0x0000000000167882 */ /* 0x000fe20000000000 */
[----:B------:R-:W-:Y:S01]  /*1cc0*/  UMOV UR23, 0x8410490 ;  /* 0x0841049000177882 */ /* 0x000fe20000000000 */
[----:B------:R-:W-:Y:S01]  /*1cd0*/  UMOV UR24, 0x0 ;  /* 0x0000000000187882 */ /* 0x000fe20000000000 */
[----:B------:R-:W-:Y:S01]  /*1ce0*/  UMOV UR25, 0x8410490 ;  /* 0x0841049000197882 */ /* 0x000fe20000000000 */
[----:B------:R2:W-:Y:S01]  /*1cf0*/  UTCHMMA gdesc[UR16], gdesc[UR18], tmem[UR10], tmem[UR20], idesc[UR21], !UPT ;  /* 0x00ff1412100075ea */ /* 0x0005e2000f80000a */
[----:B------:R-:W-:Y:S01]  /*1d00*/  UMOV UR28, 0x0 ;  /* 0x00000000001c7882 */ /* 0x000fe20000000000 */
[----:B------:R-:W-:Y:S01]  /*1d10*/  UMOV UR29, 0x8410490 ;  /* 0x08410490001d7882 */ /* 0x000fe20000000000 */
[----:B------:R2:W-:Y:S01]  /*1d20*/  UTCHMMA gdesc[UR54], gdesc[UR26], tmem[UR10], tmem[UR22], idesc[UR23], UPT ;  /* 0x00ff161a360075ea */ /* 0x0005e2000b80000a */
        /* <DEDUP_REMOVED lines=12> */
[----:B------:R2:W-:Y:S01]  /*1df0*/  UTCHMMA gdesc[UR46], gdesc[UR48], tmem[UR10], tmem[UR60], idesc[UR61], UPT ;  /* 0x00ff3c302e0075ea */ /* 0x0005e2000b80000a */
[----:B------:R2:W-:Y:S01]  /*1e00*/  UTCHMMA gdesc[UR50], gdesc[UR52], tmem[UR10], tmem[UR62], idesc[UR63], UPT ;  /* 0x00ff3e34320075ea */ /* 0x0005e2000b80000a */
[----:B------:R-:W-:Y:S01]  /*1e10*/  NOP ;  /* 0x0000000000007918 */ /* 0x000fe20000000000 */
.L_x_57:
[----:B------:R-:W-:Y:S01]  /*1e20*/  ELECT P0, URZ, PT ;  /* 0x0000000000ff782f */ /* 0x000fe20003800000 */
[----:B--2---:R-:W-:Y:S01]  /*1e30*/  UMOV UR4, UR6 ;  /* 0x0000000600047c82 */ /* 0x004fe20008000000 */
[----:B------:R-:W-:Y:S02]  /*1e40*/  UMOV UR5, URZ ;  /* 0x000000ff00057c82 */ /* 0x000fe40008000000 */
[----:B------:R-:W-:-:S13]  /*1e50*/  ISETP.LT.U32.AND P0, PT, R10, 0x20, P0 ;  /* 0x000000200a00780c */ /* 0x000fda0000701070 */
[----:B------:R-:W-:Y:S01]  /*1e60*/  VOTEU.ANY UP0, P0 ;  /* 0x0000000000ff7886 */ /* 0x000fe20000000100 */
[----:B------:R-:W-:Y:S01]  /*1e70*/  VOTEU.ANY UP1, P0 ;  /* 0x0000000000ff7886 */ /* 0x000fe20000020100 */
[----:B------:R-:W-:-:S03]  /*1e80*/  ISETP.GE.U32.AND P0, PT, R13, 0x81, PT ;  /* 0x000000810d00780c */ /* 0x000fc60003f06070 */
[----:B------:R-:W-:Y:S02]  /*1e90*/  @UP0 UMOV UR4, UR4 ;  /* 0x0000000400040c82 */ /* 0x000fe40008000000 */
[----:B------:R2:W-:Y:S01]  /*1ea0*/  @UP1 UTCBAR [UR4], URZ ;  /* 0x000000ff040013e9 */ /* 0x0005e200080000ff */
[----:B------:R-:W-:Y:S06]  /*1eb0*/  BAR.SYNC.DEFER_BLOCKING 0x0 ;  /* 0x0000000000007b1d */ /* 0x000fec0000010000 */
[----:B------:R-:W3:Y:S02]  /*1ec0*/  SYNCS.PHASECHK.TRANS64.TRYWAIT P3, [UR11+0x30010], RZ ;  /* 0x030010ffff0075a7 */ /* 0x000ee4000806110b */
[----:B--23--:R-:W-:Y:S05]  /*1ed0*/  @!P3 BRA `(.L_x_58) ;  /* 0x0000001400b0b947 */ /* 0x00cfea0003800000 */
.L_x_71:
[----:B------:R-:W-:Y:S01]  /*1ee0*/  IMAD.MOV.U32 R2, RZ, RZ, RZ ;  /* 0x000000ffff027224 */ /* 0x000fe200078e00ff */
[----:B------:R-:W-:Y:S06]  /*1ef0*/  @!P0 BRA `(.L_x_55) ;  /* 0x0000000400c88947 */ /* 0x000fec0003800000 */
[----:B------:R-:W2:Y:S01]  /*1f00*/  LDCU UR36, c[0x0][0x3a0] ;  /* 0x00007400ff2477ac */ /* 0x000ea20008000800 */
[----:B------:R-:W-:Y:S01]  /*1f10*/  UMOV UR16, 0x1 ;  /* 0x0000000100107882 */ /* 0x000fe20000000000 */
[----:B------:R-:W-:-:S05]  /*1f20*/  UMOV UR31, 0x80 ;  /* 0x00000080001f7882 */ /* 0x000fca0000000000 */
.L_x_62:
[----:B------:R-:W-:Y:S01]  /*1f30*/  BAR.SYNC.DEFER_BLOCKING 0x0 ;  /* 0x0000000000007b1d */ /* 0x000fe20000010000 */
[----:B------:R-:W-:Y:S01]  /*1f40*/  ULEA UR37, UR16, UR11, 0x3 ;  /* 0x0000000b10257291 */ /* 0x000fe2000f8e18ff */
[----:B------:R-:W-:Y:S01]  /*1f50*/  @!P2 IMAD.MOV.U32 R3, RZ, RZ, 0x18000 ;  /* 0x00018000ff03a424 */ /* 0x000fe200078e00ff */
[----:B------:R-:W-:Y:S01]  /*1f60*/  ELECT P0, URZ, PT ;  /* 0x0000000000ff782f */ /* 0x000fe20003800000 */
[----:B------:R-:W-:-:S03]  /*1f70*/  ULEA UR4, UR16, UR11, 0xf ;  /* 0x0000000b10047291 */ /* 0x000fc6000f8e78ff */
[----:B------:R-:W-:Y:S01]  /*1f80*/  ISETP.LT.U32.AND P0, PT, R10, 0x40, P0 ;  /* 0x000000400a00780c */ /* 0x000fe20000701070 */
[----:B------:R-:W-:Y:S02]  /*1f90*/  ULOP3.LUT UR19, UR14, 0x1, URZ, 0xc0, !UPT ;  /* 0x000000010e137892 */ /* 0x000fe4000f8ec0ff */
[----:B------:R-:W-:Y:S02]  /*1fa0*/  UIADD3 UR17, UPT, UPT, UR4, 0x20000, URZ ;  /* 0x0002000004117890 */ /* 0x000fe4000fffe0ff */
[----:B------:R-:W-:Y:S02]  /*1fb0*/  ULEA UR6, UR19, UR31, 0x6 ;  /* 0x0000001f13067291 */ /* 0x000fe4000f8e30ff */
[----:B------:R-:W-:Y:S02]  /*1fc0*/  UIADD3 UR5, UPT, UPT, UR37, 0x30000, URZ ;  /* 0x0003000025057890 */ /* 0x000fe4000fffe0ff */
[----:B------:R-:W-:Y:S02]  /*1fd0*/  ULEA UR4, UR19, UR17, 0xe ;  /* 0x0000001113047291 */ /* 0x000fe4000f8e70ff */
[----:B------:R-:W-:-:S02]  /*1fe0*/  ULEA UR18, UR16, UR11, 0x10 ;  /* 0x0000000b10127291 */ /* 0x000fc4000f8e80ff */
[----:B------:R-:W-:Y:S01]  /*1ff0*/  VOTEU.ANY UP0, P0 ;  /* 0x0000000000ff7886 */ /* 0x000fe20000000100 */
[----:B------:R-:W-:Y:S01]  /*2000*/  ULOP3.LUT UR30, UR14, 0x3, URZ, 0xc0, !UPT ;  /* 0x000000030e1e7892 */ /* 0x000fe2000f8ec0ff */
[----:B------:R-:W-:Y:S01]  /*2010*/  UMOV UR29, UR5 ;  /* 0x00000005001d7c82 */ /* 0x000fe20008000000 */
[----:B------:R3:W-:Y:S01]  /*2020*/  @!P2 SYNCS.ARRIVE.TRANS64 RZ, [UR37+0x30000], R3 ;  /* 0x03000003ffffa9a7 */ /* 0x0007e20008000025 */
[----:B------:R-:W-:Y:S01]  /*2030*/  BAR.SYNC.DEFER_BLOCKING 0x0 ;  /* 0x0000000000007b1d */ /* 0x000fe20000010000 */
[----:B------:R-:W-:Y:S02]  /*2040*/  ULEA UR28, UR30, UR18, 0xe ;  /* 0x000000121e1c7291 */ /* 0x000fe4000f8e70ff */
[----:B------:R-:W-:Y:S01]  /*2050*/  ULEA UR30, UR30, UR15, 0x6 ;  /* 0x0000000f1e1e7291 */ /* 0x000fe2000f8e30ff */
[----:B---3--:R-:W-:Y:S02]  /*2060*/  IMAD.U32 R3, R2, -0x80000000, RZ ;  /* 0x8000000002037824 */ /* 0x008fe400078e00ff */
[----:B------:R3:W-:Y:S01]  /*2070*/  @UP0 UTMALDG.2D [UR4], [UR8] ;  /* 0x00000004080005b4 */ /* 0x0007e20008008000 */
[----:B------:R-:W-:Y:S01]  /*2080*/  UISETP.NE.U32.AND UP0, UPT, UR14, URZ, UPT ;  /* 0x000000ff0e00728c */ /* 0x000fe2000bf05070 */
[----:B------:R5:W-:Y:S06]  /*2090*/  MEMBAR.ALL.CTA ;  /* 0x0000000000007992 */ /* 0x000bec0000008000 */
[----:B-----5:R-:W5:Y:S02]  /*20a0*/  FENCE.VIEW.ASYNC.S ;  /* 0x00000000000073c6 */ /* 0x020f640000000000 */
[----:B-----5:R-:W-:Y:S06]  /*20b0*/  BAR.SYNC.DEFER_BLOCKING 0x0 ;  /* 0x0000000000007b1d */ /* 0x020fec0000010000 */
[----:B------:R3:W-:Y:S02]  /*20c0*/  UTMALDG.2D [UR28], [UR34] ;  /* 0x0000001c220075b4 */ /* 0x0007e40008008000 */
[----:B------:R-:W-:Y:S06]  /*20d0*/  BAR.SYNC.DEFER_BLOCKING 0x0 ;  /* 0x0000000000007b1d */ /* 0x000fec0000010000 */
[----:B------:R-:W5:Y:S02]  /*20e0*/  SYNCS.PHASECHK.TRANS64.TRYWAIT P0, [UR37+0x30000], R3 ;  /* 0x03000003ff0075a7 */ /* 0x000f640008001125 */
[----:B---3-5:R-:W-:Y:S05]  /*20f0*/  @!P0 BRA `(.L_x_59) ;  /* 0x0000001400348947 */ /* 0x028fea0003800000 */
.L_x_72:
[----:B------:R-:W-:Y:S05]  /*2100*/  BRA.U UP0, `(.L_x_60) ;  /* 0x0000000100f87547 */ /* 0x000fea000b800000 */
[----:B------:R-:W-:Y:S02]  /*2110*/  USHF.R.U32.HI UR17, URZ, 0x4, UR17 ;  /* 0x00000004ff117899 */ /* 0x000fe40008011611 */
[----:B------:R-:W-:Y:S02]  /*2120*/  USHF.R.U32.HI UR6, URZ, 0x4, UR18 ;  /* 0x00000004ff067899 */ /* 0x000fe40008011612 */
[----:B------:R-:W-:Y:S02]  /*2130*/  USGXT.U32 UR22, UR17, 0xe ;  /* 0x0000000e1116789a */ /* 0x000fe40008000000 */
[----:B------:R-:W-:Y:S02]  /*2140*/  USGXT.U32 UR6, UR6, 0xe ;  /* 0x0000000e0606789a */ /* 0x000fe40008000000 */
[----:B------:R-:W-:Y:S02]  /*2150*/  UIADD3 UR26, UP0, UPT, UR22, 0x2, URZ ;  /* 0x00000002161a7890 */ /* 0x000fe4000ff1e0ff */
[----:B------:R-:W-:Y:S01]  /*2160*/  UIADD3 UR24, UP1, UPT, UR6, 0x4000080, URZ ;  /* 0x0400008006187890 */ /* 0x000fe2000ff3e0ff */
[----:B------:R-:W-:Y:S01]  /*2170*/  UMOV UR4, URZ ;  /* 0x000000ff00047c82 */ /* 0x000fe20008000000 */
[----:B------:R-:W-:Y:S01]  /*2180*/  UMOV UR5, URZ ;  /* 0x000000ff00057c82 */ /* 0x000fe20008000000 */
[----:B------:R-:W-:-:S02]  /*2190*/  UIADD3.X UR27, UPT, UPT, UR4, 0x40004040, URZ, UP0, !UPT ;  /* 0x40004040041b7890 */ /* 0x000fc400087fe4ff */
[----:B------:R-:W-:Y:S02]  /*21a0*/  UIADD3 UR50, UP3, UPT, UR26, 0x2, URZ ;  /* 0x000000021a327890 */ /* 0x000fe4000ff7e0ff */
[----:B------:R-:W-:Y:S02]  /*21b0*/  UIADD3.X UR25, UPT, UPT, UR5, 0x40004040, URZ, UP1, !UPT ;  /* 0x4000404005197890 */ /* 0x000fe40008ffe4ff */
[----:B------:R-:W-:Y:S02]  /*21c0*/  UIADD3 UR52, UP2, UPT, UR24, 0x80, URZ ;  /* 0x0000008018347890 */ /* 0x000fe4000ff5e0ff */
[----:B------:R-:W-:Y:S02]  /*21d0*/  UIADD3 UR54, UP6, UPT, UR26, 0x4, URZ ;  /* 0x000000041a367890 */ /* 0x000fe4000ffde0ff */
[----:B------:R-:W-:Y:S02]  /*21e0*/  UIADD3 UR56, UP5, UPT, UR24, 0x100, URZ ;  /* 0x0000010018387890 */ /* 0x000fe4000ffbe0ff */
[----:B------:R-:W-:-:S02]  /*21f0*/  UIADD3 UR58, UP1, UPT, UR26, 0x3fe, URZ ;  /* 0x000003fe1a3a7890 */ /* 0x000fc4000ff3e0ff */
[----:B------:R-:W-:Y:S02]  /*2200*/  ULOP3.LUT UR4, UR6, 0x4000000, URZ, 0xfc, !UPT ;  /* 0x0400000006047892 */ /* 0x000fe4000f8efcff */
[----:B------:R-:W-:Y:S02]  /*2210*/  UIADD3 UR60, UP0, UPT, UR24, 0x180, URZ ;  /* 0x00000180183c7890 */ /* 0x000fe4000ff1e0ff */
[----:B------:R-:W-:Y:S02]  /*2220*/  UIADD3.X UR51, UPT, UPT, UR27, URZ, URZ, UP3, !UPT ;  /* 0x000000ff1b337290 */ /* 0x000fe40009ffe4ff */
[----:B------:R-:W-:Y:S02]  /*2230*/  UIADD3 UR62, UP4, UPT, UR26, 0x400, URZ ;  /* 0x000004001a3e7890 */ /* 0x000fe4000ff9e0ff */
[----:B------:R-:W-:Y:S02]  /*2240*/  UIADD3 UR64, UP3, UPT, UR24, 0x200, URZ ;  /* 0x0000020018407890 */ /* 0x000fe4000ff7e0ff */
[----:B------:R-:W-:-:S02]  /*2250*/  UIADD3.X UR53, UPT, UPT, UR25, URZ, URZ, UP2, !UPT ;  /* 0x000000ff19357290 */ /* 0x000fc400097fe4ff */
[----:B------:R-:W-:Y:S02]  /*2260*/  UIADD3.X UR55, UPT, UPT, UR27, URZ, URZ, UP6, !UPT ;  /* 0x000000ff1b377290 */ /* 0x000fe4000b7fe4ff */
[----:B------:R-:W-:Y:S02]  /*2270*/  UIADD3 UR66, UP2, UPT, UR26, 0x402, URZ ;  /* 0x000004021a427890 */ /* 0x000fe4000ff5e0ff */
[----:B------:R-:W-:Y:S02]  /*2280*/  UIADD3 UR68, UP6, UPT, UR24, 0x280, URZ ;  /* 0x0000028018447890 */ /* 0x000fe4000ffde0ff */
[----:B------:R-:W-:Y:S02]  /*2290*/  UIADD3.X UR57, UPT, UPT, UR25, URZ, URZ, UP5, !UPT ;  /* 0x000000ff19397290 */ /* 0x000fe4000affe4ff */
[----:B------:R-:W-:Y:S02]  /*22a0*/  UIADD3.X UR59, UPT, UPT, UR27, URZ, URZ, UP1, !UPT ;  /* 0x000000ff1b3b7290 */ /* 0x000fe40008ffe4ff */
[----:B------:R-:W-:-:S02]  /*22b0*/  UIADD3 UR28, UP5, UPT, UR26, 0x404, URZ ;  /* 0x000004041a1c7890 */ /* 0x000fc4000ffbe0ff */
[----:B------:R-:W-:Y:S02]  /*22c0*/  UIADD3 UR32, UP1, UPT, UR24, 0x300, URZ ;  /* 0x0000030018207890 */ /* 0x000fe4000ff3e0ff */
[----:B------:R-:W-:Y:S02]  /*22d0*/  UIADD3.X UR61, UPT, UPT, UR25, URZ, URZ, UP0, !UPT ;  /* 0x000000ff193d7290 */ /* 0x000fe400087fe4ff */
[----:B------:R-:W-:Y:S02]  /*22e0*/  UIADD3.X UR63, UPT, UPT, UR27, URZ, URZ, UP4, !UPT ;  /* 0x000000ff1b3f7290 */ /* 0x000fe4000a7fe4ff */
[----:B------:R-:W-:Y:S02]  /*22f0*/  UIADD3.X UR65, UPT, UPT, UR25, URZ, URZ, UP3, !UPT ;  /* 0x000000ff19417290 */ /* 0x000fe40009ffe4ff */
[----:B------:R-:W-:Y:S02]  /*2300*/  UIADD3.X UR67, UPT, UPT, UR27, URZ, URZ, UP2, !UPT ;  /* 0x000000ff1b437290 */ /* 0x000fe400097fe4ff */
[----:B------:R-:W-:Y:S01]  /*2310*/  UIADD3.X UR69, UPT, UPT, UR25, URZ, URZ, UP6, !UPT ;  /* 0x000000ff19457290 */ /* 0x000fe2000b7fe4ff */
[----:B------:R-:W-:Y:S01]  /*2320*/  UMOV UR20, 0x0 ;  /* 0x0000000000147882 */ /* 0x000fe20000000000 */
[----:B------:R-:W-:Y:S01]  /*2330*/  UMOV UR21, 0x8410490 ;  /* 0x0841049000157882 */ /* 0x000fe20000000000 */
[----:B------:R-:W-:Y:S01]  /*2340*/  UMOV UR23, 0x40004040 ;  /* 0x4000404000177882 */ /* 0x000fe20000000000 */
[----:B------:R-:W-:Y:S01]  /*2350*/  UMOV UR5, 0x40004040 ;  /* 0x4000404000057882 */ /* 0x000fe20000000000 */
[----:B------:R-:W-:Y:S01]  /*2360*/  UIADD3.X UR29, UPT, UPT, UR27, URZ, URZ, UP5, !UPT ;  /* 0x000000ff1b1d7290 */ /* 0x000fe2000affe4ff */
[----:B------:R3:W-:Y:S01]  /*2370*/  UTCHMMA gdesc[UR22], gdesc[UR4], tmem[UR10], tmem[UR20], idesc[UR21], UPT ;  /* 0x00ff1404160075ea */ /* 0x0007e2000b80000a */
[----:B------:R-:W-:Y:S01]  /*2380*/  UIADD3.X UR33, UPT, UPT, UR25, URZ, URZ, UP1, !UPT ;  /* 0x000000ff19217290 */ /* 0x000fe20008ffe4ff */
[----:B------:R-:W-:Y:S01]  /*2390*/  UMOV UR18, 0x0 ;  /* 0x0000000000127882 */ /* 0x000fe20000000000 */
[----:B------:R-:W-:Y:S01]  /*23a0*/  UMOV UR19, 0x8410490 ;  /* 0x0841049000137882 */ /* 0x000fe20000000000 */
[----:B------:R-:W-:Y:S01]  /*23b0*/  UMOV UR44, 0x0 ;  /* 0x00000000002c7882 */ /* 0x000fe20000000000 */
[----:B------:R-:W-:Y:S01]  /*23c0*/  UMOV UR45, 0x8410490 ;  /* 0x08410490002d7882 */ /* 0x000fe20000000000 */
        /* <DEDUP_REMOVED lines=18> */
.L_x_60:
[----:B------:R-:W-:Y:S01]  /*24f0*/  ELECT P0, URZ, PT ;  /* 0x0000000000ff782f */ /* 0x000fe20003800000 */
[----:B---3--:R-:W-:-:S03]  /*2500*/  UIADD3 UR4, UPT, UPT, UR37, 0x30010, URZ ;  /* 0x0003001025047890 */ /* 0x008fc6000fffe0ff */
[----:B------:R-:W-:Y:S01]  /*2510*/  ISETP.LT.U32.AND P0, PT, R10, 0x20, P0 ;  /* 0x000000200a00780c */ /* 0x000fe20000701070 */
[----:B------:R-:W-:-:S12]  /*2520*/  UMOV UR5, URZ ;  /* 0x000000ff00057c82 */ /* 0x000fd80008000000 */
[----:B------:R-:W-:Y:S01]  /*2530*/  VOTEU.ANY UP0, P0 ;  /* 0x0000000000ff7886 */ /* 0x000fe20000000100 */
[----:B------:R-:W-:-:S04]  /*2540*/  VOTEU.ANY UP1, P0 ;  /* 0x0000000000ff7886 */ /* 0x000fc80000020100 */
[----:B------:R-:W-:Y:S02]  /*2550*/  @UP0 UMOV UR4, UR4 ;  /* 0x0000000400040c82 */ /* 0x000fe40008000000 */
[----:B------:R3:W-:Y:S01]  /*2560*/  @UP1 UTCBAR [UR4], URZ ;  /* 0x000000ff040013e9 */ /* 0x0007e200080000ff */
[----:B------:R-:W-:Y:S06]  /*2570*/  BAR.SYNC.DEFER_BLOCKING 0x0 ;  /* 0x0000000000007b1d */ /* 0x000fec0000010000 */
[----:B------:R-:W5:Y:S02]  /*2580*/  SYNCS.PHASECHK.TRANS64.TRYWAIT P0, [UR37+0x30010], R3 ;  /* 0x03001003ff0075a7 */ /* 0x000f640008001125 */
[----:B---3-5:R-:W-:Y:S05]  /*2590*/  @!P0 BRA `(.L_x_61) ;  /* 0x0000001000188947 */ /* 0x028fea0003800000 */
.L_x_73:
[----:B------:R-:W-:Y:S02]  /*25a0*/  UIADD3 UR16, UPT, UPT, UR16, 0x1, URZ ;  /* 0x0000000110107890 */ /* 0x000fe4000fffe0ff */
[----:B------:R-:W-:Y:S02]  /*25b0*/  UIADD3 UR31, UPT, UPT, UR31, 0x80, URZ ;  /* 0x000000801f1f7890 */ /* 0x000fe4000fffe0ff */
[----:B------:R-:W-:-:S04]  /*25c0*/  UISETP.NE.U32.AND UP0, UPT, UR16, 0x2, UPT ;  /* 0x000000021000788c */ /* 0x000fc8000bf05070 */
[----:B------:R-:W-:Y:S02]  /*25d0*/  USEL UR16, UR16, URZ, UP0 ;  /* 0x000000ff10107287 */ /* 0x000fe40008000000 */
[----:B------:R-:W-:Y:S02]  /*25e0*/  USEL UR4, URZ, 0x1, UP0 ;  /* 0x00000001ff047887 */ /* 0x000fe40008000000 */
[----:B--2---:R-:W-:-:S04]  /*25f0*/  UISETP.GE.AND UP0, UPT, UR31, UR36, UPT ;  /* 0x000000241f00728c */ /* 0x004fc8000bf06270 */
[----:B------:R-:W-:-:S05]  /*2600*/  LOP3.LUT R2, R2, UR4, RZ, 0x3c, !PT ;  /* 0x0000000402027c12 */ /* 0x000fca000f8e3cff */
[----:B------:R-:W-:Y:S05]  /*2610*/  BRA.U !UP0, `(.L_x_62) ;  /* 0xfffffff908447547 */ /* 0x000fea000b83ffff */
.L_x_55:
[----:B-----5:R-:W-:Y:S06]  /*2620*/  BAR.SYNC.DEFER_BLOCKING 0x0 ;  /* 0x0000000000007b1d */ /* 0x020fec0000010000 */
[----:B------:R-:W-:Y:S04]  /*2630*/  BSSY.RECONVERGENT B4, `(.L_x_63) ;  /* 0x0000004000047945 */ /* 0x000fe80003800200 */
[----:B------:R-:W-:Y:S05]  /*2640*/  @P2 BRA `(.L_x_64) ;  /* 0x0000000000082947 */ /* 0x000fea0003800000 */
[----:B------:R-:W2:Y:S02]  /*2650*/  SYNCS.CCTL.IV [UR11+0x30000] ;  /* 0x03000000ff0079b1 */ /* 0x000ea4000800000b */
[----:B--2---:R-:W2:Y:S02]  /*2660*/  SYNCS.CCTL.IV [UR11+0x30010] ;  /* 0x03001000ff0079b1 */ /* 0x004ea4000800000b */
.L_x_64:
[----:B------:R-:W-:Y:S05]  /*2670*/  BSYNC.RECONVERGENT B4 ;  /* 0x0000000000047941 */ /* 0x000fea0003800200 */
.L_x_63:
[----:B--2---:R-:W-:Y:S06]  /*2680*/  BAR.SYNC.DEFER_BLOCKING 0x0 ;  /* 0x0000000000007b1d */ /* 0x004fec0000010000 */
[----:B------:R-:W-:Y:S04]  /*2690*/  BSSY.RECONVERGENT B4, `(.L_x_65) ;  /* 0x0000004000047945 */ /* 0x000fe80003800200 */
[----:B------:R-:W-:Y:S05]  /*26a0*/  @P2 BRA `(.L_x_66) ;  /* 0x0000000000082947 */ /* 0x000fea0003800000 */
[----:B------:R-:W2:Y:S02]  /*26b0*/  SYNCS.CCTL.IV [UR11+0x30008] ;  /* 0x03000800ff0079b1 */ /* 0x000ea4000800000b */
[----:B--2---:R-:W2:Y:S02]  /*26c0*/  SYNCS.CCTL.IV [UR11+0x30018] ;  /* 0x03001800ff0079b1 */ /* 0x004ea4000800000b */
.L_x_66:
[----:B------:R-:W-:Y:S05]  /*26d0*/  BSYNC.RECONVERGENT B4 ;  /* 0x0000000000047941 */ /* 0x000fea0003800200 */
.L_x_65:
[----:B------:R-:W-:Y:S01]  /*26e0*/  ULOP3.LUT UR14, UR14, 0x3, URZ, 0xc0, !UPT ;  /* 0x000000030e0e7892 */ /* 0x000fe2000f8ec0ff */
[C---:B------:R-:W-:Y:S01]  /*26f0*/  IMAD.SHL.U32 R2, R0.reuse, 0x80, RZ ;  /* 0x0000008000027824 */ /* 0x040fe200078e00ff */
[----:B------:R-:W-:Y:S01]  /*2700*/  UMOV UR6, UR7 ;  /* 0x0000000700067c82 */ /* 0x000fe20008000000 */
[----:B------:R-:W-:Y:S01]  /*2710*/  IMAD.SHL.U32 R3, R0, 0x10, RZ ;  /* 0x0000001000037824 */ /* 0x000fe200078e00ff */
[----:B------:R-:W-:Y:S02]  /*2720*/  ULEA UR4, UR14, UR10, 0x15 ;  /* 0x0000000a0e047291 */ /* 0x000fe4000f8ea8ff */
[----:B------:R-:W-:Y:S01]  /*2730*/  LOP3.LUT R0, R2, 0x3f80, RZ, 0xc0, !PT ;  /* 0x00003f8002007812 */ /* 0x000fe200078ec0ff */
[----:B------:R-:W-:Y:S01]  /*2740*/  ULEA UR5, UR14, UR15, 0x6 ;  /* 0x0000000f0e057291 */ /* 0x000fe2000f8e30ff */
[----:B------:R-:W-:Y:S02]  /*2750*/  ELECT P0, URZ, PT ;  /* 0x0000000000ff782f */ /* 0x000fe40003800000 */
[----:B------:R-:W-:-:S03]  /*2760*/  LOP3.LUT R0, R0, 0x70, R3, 0xf8, !PT ;  /* 0x0000007000007812 */ /* 0x000fc600078ef803 */
[----:B------:R-:W3:Y:S01]  /*2770*/  LDTM.x64 R96, tmem[UR4] ;  /* 0x00000004006079ee */ /* 0x000ee20008340000 */
[C---:B------:R-:W-:Y:S02]  /*2780*/  LOP3.LUT R2, R0.reuse, 0x10, RZ, 0x3c, !PT ;  /* 0x0000001000027812 */ /* 0x040fe400078e3cff */
[----:B------:R-:W-:Y:S02]  /*2790*/  LOP3.LUT R3, R0, 0x20, RZ, 0x3c, !PT ;  /* 0x0000002000037812 */ /* 0x000fe400078e3cff */
[----:B---3--:R-:W-:Y:S02]  /*27a0*/  F2FP.BF16.F32.PACK_AB R160, R97, R96 ;  /* 0x0000006061a0723e */ /* 0x008fe400000010ff */
[----:B------:R-:W-:Y:S02]  /*27b0*/  F2FP.BF16.F32.PACK_AB R161, R99, R98 ;  /* 0x0000006263a1723e */ /* 0x000fe400000010ff */
[----:B------:R-:W-:Y:S02]  /*27c0*/  F2FP.BF16.F32.PACK_AB R162, R101, R100 ;  /* 0x0000006465a2723e */ /* 0x000fe400000010ff */
[----:B------:R-:W-:-:S02]  /*27d0*/  F2FP.BF16.F32.PACK_AB R163, R103, R102 ;  /* 0x0000006667a3723e */ /* 0x000fc400000010ff */
[----:B------:R-:W-:Y:S02]  /*27e0*/  F2FP.BF16.F32.PACK_AB R164, R105, R104 ;  /* 0x0000006869a4723e */ /* 0x000fe400000010ff */
[----:B------:R-:W-:Y:S02]  /*27f0*/  F2FP.BF16.F32.PACK_AB R165, R107, R106 ;  /* 0x0000006a6ba5723e */ /* 0x000fe400000010ff */
[----:B------:R-:W-:Y:S02]  /*2800*/  F2FP.BF16.F32.PACK_AB R166, R109, R108 ;  /* 0x0000006c6da6723e */ /* 0x000fe400000010ff */
[----:B------:R-:W-:Y:S02]  /*2810*/  F2FP.BF16.F32.PACK_AB R167, R111, R110 ;  /* 0x0000006e6fa7723e */ /* 0x000fe400000010ff */
[----:B------:R-:W3:Y:S01]  /*2820*/  LDTM.x64 R48, tmem[UR4+0x40] ;  /* 0x00004004003079ee */ /* 0x000ee20008340000 */
[----:B------:R-:W-:Y:S02]  /*2830*/  F2FP.BF16.F32.PACK_AB R112, R113, R112 ;  /* 0x000000707170723e */ /* 0x000fe400000010ff */
[----:B------:R-:W-:-:S02]  /*2840*/  F2FP.BF16.F32.PACK_AB R120, R121, R120 ;  /* 0x000000787978723e */ /* 0x000fc400000010ff */
[----:B------:R-:W-:Y:S02]  /*2850*/  F2FP.BF16.F32.PACK_AB R128, R129, R128 ;  /* 0x000000808180723e */ /* 0x000fe400000010ff */
[----:B------:R-:W-:Y:S02]  /*2860*/  F2FP.BF16.F32.PACK_AB R113, R115, R114 ;  /* 0x000000727371723e */ /* 0x000fe400000010ff */
[----:B------:R-:W-:Y:S02]  /*2870*/  F2FP.BF16.F32.PACK_AB R121, R123, R122 ;  /* 0x0000007a7b79723e */ /* 0x000fe400000010ff */
[----:B------:R-:W-:Y:S02]  /*2880*/  F2FP.BF16.F32.PACK_AB R129, R131, R130 ;  /* 0x000000828381723e */ /* 0x000fe400000010ff */
[----:B------:R-:W-:Y:S02]  /*2890*/  F2FP.BF16.F32.PACK_AB R114, R117, R116 ;  /* 0x000000747572723e */ /* 0x000fe400000010ff */
[----:B------:R-:W-:-:S02]  /*28a0*/  F2FP.BF16.F32.PACK_AB R115, R119, R118 ;  /* 0x000000767773723e */ /* 0x000fc400000010ff */
[----:B------:R-:W-:Y:S02]  /*28b0*/  F2FP.BF16.F32.PACK_AB R122, R125, R124 ;  /* 0x0000007c7d7a723e */ /* 0x000fe400000010ff */
[----:B------:R-:W-:Y:S02]  /*28c0*/  F2FP.BF16.F32.PACK_AB R123, R127, R126 ;  /* 0x0000007e7f7b723e */ /* 0x000fe400000010ff */
[----:B------:R-:W-:Y:S02]  /*28d0*/  F2FP.BF16.F32.PACK_AB R130, R133, R132 ;  /* 0x000000848582723e */ /* 0x000fe400000010ff */
[----:B------:R-:W-:Y:S02]  /*28e0*/  F2FP.BF16.F32.PACK_AB R136, R137, R136 ;  /* 0x000000888988723e */ /* 0x000fe400000010ff */
[----:B---3--:R-:W-:Y:S02]  /*28f0*/  F2FP.BF16.F32.PACK_AB R116, R49, R48 ;  /* 0x000000303174723e */ /* 0x008fe400000010ff */
        /* <DEDUP_REMOVED lines=9> */
[----:B----4-:R-:W3:Y:S01]  /*2990*/  LDTM.x64 R4, tmem[UR4+0x80] ;  /* 0x00008004000479ee */ /* 0x010ee20008340000 */
        /* <DEDUP_REMOVED lines=63> */
[----:B------:R-:W-:Y:S01]  /*2d90*/  NOP ;  /* 0x0000000000007918 */ /* 0x000fe20000000000 */
[----:B--2---:R-:W-:Y:S01]  /*2da0*/  STS.128 [R0+UR11], R160 ;  /* 0x000000a000007988 */ /* 0x004fe20008000c0b */
[----:B------:R-:W-:Y:S01]  /*2db0*/  F2FP.BF16.F32.PACK_AB R152, R153, R152 ;  /* 0x000000989998723e */ /* 0x000fe200000010ff */
[----:B------:R-:W-:Y:S01]  /*2dc0*/  ULEA UR4, UR14, UR11, 0xe ;  /* 0x0000000b0e047291 */ /* 0x000fe2000f8e70ff */
[----:B------:R-:W-:Y:S01]  /*2dd0*/  F2FP.BF16.F32.PACK_AB R153, R155, R154 ;  /* 0x0000009a9b99723e */ /* 0x000fe200000010ff */
[----:B------:R-:W-:Y:S01]  /*2de0*/  STS.128 [R0+UR11+0x4000], R116 ;  /* 0x0040007400007988 */ /* 0x000fe20008000c0b */
[----:B------:R-:W-:-:S02]  /*2df0*/  F2FP.BF16.F32.PACK_AB R154, R157, R156 ;  /* 0x0000009c9d9a723e */ /* 0x000fc400000010ff */
[----:B------:R-:W-:Y:S01]  /*2e00*/  F2FP.BF16.F32.PACK_AB R155, R159, R158 ;  /* 0x0000009e9f9b723e */ /* 0x000fe200000010ff */
[----:B------:R-:W-:Y:S01]  /*2e10*/  STS.128 [R0+UR11+0x8000], R68 ;  /* 0x0080004400007988 */ /* 0x000fe20008000c0b */
[----:B---3--:R-:W-:Y:S02]  /*2e20*/  F2FP.BF16.F32.PACK_AB R4, R5, R4 ;  /* 0x000000040504723e */ /* 0x008fe400000010ff */
[----:B------:R-:W-:Y:S02]  /*2e30*/  F2FP.BF16.F32.PACK_AB R5, R7, R6 ;  /* 0x000000060705723e */ /* 0x000fe400000010ff */
[----:B------:R-:W-:Y:S02]  /*2e40*/  F2FP.BF16.F32.PACK_AB R12, R13, R12 ;  /* 0x0000000c0d0c723e */ /* 0x000fe400000010ff */
[----:B------:R-:W-:Y:S02]  /*2e50*/  F2FP.BF16.F32.PACK_AB R6, R9, R8 ;  /* 0x000000080906723e */ /* 0x000fe400000010ff */
[----:B------:R-:W-:-:S02]  /*2e60*/  F2FP.BF16.F32.PACK_AB R7, R11, R10 ;  /* 0x0000000a0b07723e */ /* 0x000fc400000010ff */
[----:B------:R-:W-:Y:S02]  /*2e70*/  F2FP.BF16.F32.PACK_AB R13, R15, R14 ;  /* 0x0000000e0f0d723e */ /* 0x000fe400000010ff */
[----:B------:R-:W-:Y:S01]  /*2e80*/  F2FP.BF16.F32.PACK_AB R20, R21, R20 ;  /* 0x000000141514723e */ /* 0x000fe200000010ff */
[----:B------:R2:W-:Y:S01]  /*2e90*/  STS.128 [R0+UR11+0xc000], R4 ;  /* 0x00c0000400007988 */ /* 0x0005e20008000c0b */
[----:B------:R-:W-:Y:S02]  /*2ea0*/  F2FP.BF16.F32.PACK_AB R14, R17, R16 ;  /* 0x00000010110e723e */ /* 0x000fe400000010ff */
[----:B------:R-:W-:Y:S01]  /*2eb0*/  F2FP.BF16.F32.PACK_AB R15, R19, R18 ;  /* 0x00000012130f723e */ /* 0x000fe200000010ff */
[----:B------:R-:W-:Y:S01]  /*2ec0*/  STS.128 [R2+UR11], R164 ;  /* 0x000000a402007988 */ /* 0x000fe20008000c0b */
[----:B------:R-:W-:Y:S02]  /*2ed0*/  F2FP.BF16.F32.PACK_AB R21, R23, R22 ;  /* 0x000000161715723e */ /* 0x000fe400000010ff */
[----:B------:R-:W-:Y:S01]  /*2ee0*/  F2FP.BF16.F32.PACK_AB R22, R25, R24 ;  /* 0x000000181916723e */ /* 0x000fe200000010ff */
[----:B------:R-:W-:Y:S01]  /*2ef0*/  STS.128 [R2+UR11+0x4000], R124 ;  /* 0x0040007c02007988 */ /* 0x000fe20008000c0b */
[----:B------:R-:W-:-:S02]  /*2f00*/  F2FP.BF16.F32.PACK_AB R23, R27, R26 ;  /* 0x0000001a1b17723e */ /* 0x000fc400000010ff */
[----:B------:R-:W-:Y:S01]  /*2f10*/  F2FP.BF16.F32.PACK_AB R28, R29, R28 ;  /* 0x0000001c1d1c723e */ /* 0x000fe200000010ff */
[----:B------:R-:W-:Y:S01]  /*2f20*/  STS.128 [R2+UR11+0x8000], R76 ;  /* 0x0080004c02007988 */ /* 0x000fe20008000c0b */
[----:B------:R-:W-:Y:S02]  /*2f30*/  F2FP.BF16.F32.PACK_AB R29, R31, R30 ;  /* 0x0000001e1f1d723e */ /* 0x000fe400000010ff */
[----:B------:R-:W-:Y:S01]  /*2f40*/  F2FP.BF16.F32.PACK_AB R36, R37, R36 ;  /* 0x000000242524723e */ /* 0x000fe200000010ff */
[----:B------:R3:W-:Y:S01]  /*2f50*/  STS.128 [R2+UR11+0xc000], R12 ;  /* 0x00c0000c02007988 */ /* 0x0007e20008000c0b */
[----:B------:R-:W-:Y:S02]  /*2f60*/  F2FP.BF16.F32.PACK_AB R30, R33, R32 ;  /* 0x00000020211e723e */ /* 0x000fe400000010ff */
[----:B------:R-:W-:Y:S01]  /*2f70*/  F2FP.BF16.F32.PACK_AB R31, R35, R34 ;  /* 0x00000022231f723e */ /* 0x000fe200000010ff */
[----:B------:R-:W-:Y:S01]  /*2f80*/  STS.128 [R3+UR11], R112 ;  /* 0x0000007003007988 */ /* 0x000fe20008000c0b */
[----:B------:R-:W-:-:S02]  /*2f90*/  F2FP.BF16.F32.PACK_AB R37, R39, R38 ;  /* 0x000000262725723e */ /* 0x000fc400000010ff */
[----:B------:R-:W-:Y:S01]  /*2fa0*/  F2FP.BF16.F32.PACK_AB R44, R45, R44 ;  /* 0x0000002c2d2c723e */ /* 0x000fe200000010ff */
[----:B------:R-:W-:Y:S01]  /*2fb0*/  STS.128 [R3+UR11+0x4000], R132 ;  /* 0x0040008403007988 */ /* 0x000fe20008000c0b */
[----:B------:R-:W-:Y:S02]  /*2fc0*/  LOP3.LUT R8, R0, 0x30, RZ, 0x3c, !PT ;  /* 0x0000003000087812 */ /* 0x000fe400078e3cff */
[----:B------:R-:W-:Y:S01]  /*2fd0*/  F2FP.BF16.F32.PACK_AB R38, R41, R40 ;  /* 0x000000282926723e */ /* 0x000fe200000010ff */
[----:B------:R-:W-:Y:S01]  /*2fe0*/  STS.128 [R3+UR11+0x8000], R84 ;  /* 0x0080005403007988 */ /* 0x000fe20008000c0b */
[----:B------:R-:W-:Y:S02]  /*2ff0*/  F2FP.BF16.F32.PACK_AB R39, R43, R42 ;  /* 0x0000002a2b27723e */ /* 0x000fe400000010ff */
[----:B------:R-:W-:Y:S01]  /*3000*/  F2FP.BF16.F32.PACK_AB R45, R47, R46 ;  /* 0x0000002e2f2d723e */ /* 0x000fe200000010ff */
[----:B------:R4:W-:Y:S01]  /*3010*/  STS.128 [R3+UR11+0xc000], R20 ;  /* 0x00c0001403007988 */ /* 0x0009e20008000c0b */
[----:B------:R-:W-:-:S02]  /*3020*/  F2FP.BF16.F32.PACK_AB R52, R53, R52 ;  /* 0x000000343534723e */ /* 0x000fc400000010ff */
[C---:B--2---:R-:W-:Y:S01]  /*3030*/  LOP3.LUT R4, R0.reuse, 0x40, RZ, 0x3c, !PT ;  /* 0x0000004000047812 */ /* 0x044fe200078e3cff */
[----:B------:R2:W-:Y:S01]  /*3040*/  STS.128 [R8+UR11], R120 ;  /* 0x0000007808007988 */ /* 0x0005e20008000c0b */
[----:B------:R-:W-:Y:S02]  /*3050*/  F2FP.BF16.F32.PACK_AB R46, R49, R48 ;  /* 0x00000030312e723e */ /* 0x000fe400000010ff */
[----:B------:R-:W-:Y:S01]  /*3060*/  F2FP.BF16.F32.PACK_AB R47, R51, R50 ;  /* 0x00000032332f723e */ /* 0x000fe200000010ff */
[----:B------:R2:W-:Y:S01]  /*3070*/  STS.128 [R8+UR11+0x4000], R72 ;  /* 0x0040004808007988 */ /* 0x0005e20008000c0b */
[----:B------:R-:W-:Y:S02]  /*3080*/  F2FP.BF16.F32.PACK_AB R53, R55, R54 ;  /* 0x000000363735723e */ /* 0x000fe400000010ff */
[----:B------:R-:W-:Y:S01]  /*3090*/  F2FP.BF16.F32.PACK_AB R60, R61, R60 ;  /* 0x0000003c3d3c723e */ /* 0x000fe200000010ff */
[----:B------:R2:W-:Y:S01]  /*30a0*/  STS.128 [R8+UR11+0x8000], R92 ;  /* 0x0080005c08007988 */ /* 0x0005e20008000c0b */
[----:B---3--:R-:W-:-:S02]  /*30b0*/  LOP3.LUT R2, R0, 0x50, RZ, 0x3c, !PT ;  /* 0x0000005000027812 */ /* 0x008fc400078e3cff */
[----:B------:R-:W-:Y:S01]  /*30c0*/  F2FP.BF16.F32.PACK_AB R54, R57, R56 ;  /* 0x000000383936723e */ /* 0x000fe200000010ff */
[----:B------:R2:W-:Y:S01]  /*30d0*/  STS.128 [R8+UR11+0xc000], R28 ;  /* 0x00c0001c08007988 */ /* 0x0005e20008000c0b */
[----:B------:R-:W-:Y:S02]  /*30e0*/  F2FP.BF16.F32.PACK_AB R55, R59, R58 ;  /* 0x0000003a3b37723e */ /* 0x000fe400000010ff */
[----:B------:R-:W-:Y:S01]  /*30f0*/  F2FP.BF16.F32.PACK_AB R61, R63, R62 ;  /* 0x0000003e3f3d723e */ /* 0x000fe200000010ff */
[----:B------:R2:W-:Y:S01]  /*3100*/  STS.128 [R4+UR11], R128 ;  /* 0x0000008004007988 */ /* 0x0005e20008000c0b */
[----:B----4-:R-:W-:Y:S02]  /*3110*/  LOP3.LUT R3, R0, 0x60, RZ, 0x3c, !PT ;  /* 0x0000006000037812 */ /* 0x010fe400078e3cff */
[----:B------:R-:W-:Y:S01]  /*3120*/  F2FP.BF16.F32.PACK_AB R62, R65, R64 ;  /* 0x00000040413e723e */ /* 0x000fe200000010ff */
[----:B------:R2:W-:Y:S01]  /*3130*/  STS.128 [R4+UR11+0x4000], R80 ;  /* 0x0040005004007988 */ /* 0x0005e20008000c0b */
[----:B------:R-:W-:-:S02]  /*3140*/  F2FP.BF16.F32.PACK_AB R63, R67, R66 ;  /* 0x00000042433f723e */ /* 0x000fc400000010ff */
[----:B------:R-:W-:Y:S01]  /*3150*/  LOP3.LUT R0, R0, 0x70, RZ, 0x3c, !PT ;  /* 0x0000007000007812 */ /* 0x000fe200078e3cff */
[----:B------:R2:W-:Y:S04]  /*3160*/  STS.128 [R4+UR11+0x8000], R100 ;  /* 0x0080006404007988 */ /* 0x0005e80008000c0b */
[----:B------:R2:W-:Y:S04]  /*3170*/  STS.128 [R4+UR11+0xc000], R36 ;  /* 0x00c0002404007988 */ /* 0x0005e80008000c0b */
[----:B------:R2:W-:Y:S04]  /*3180*/  STS.128 [R2+UR11], R136 ;  /* 0x0000008802007988 */ /* 0x0005e80008000c0b */
[----:B------:R2:W-:Y:S04]  /*3190*/  STS.128 [R2+UR11+0x4000], R88 ;  /* 0x0040005802007988 */ /* 0x0005e80008000c0b */
        /* <DEDUP_REMOVED lines=9> */
[----:B------:R2:W-:Y:S01]  /*3230*/  STS.128 [R0+UR11+0xc000], R60 ;  /* 0x00c0003c00007988 */ /* 0x0005e20008000c0b */
[----:B------:R3:W-:Y:S06]  /*3240*/  MEMBAR.ALL.CTA ;  /* 0x0000000000007992 */ /* 0x0007ec0000008000 */
[----:B---3--:R-:W3:Y:S02]  /*3250*/  FENCE.VIEW.ASYNC.S ;  /* 0x00000000000073c6 */ /* 0x008ee40000000000 */
[----:B---3--:R-:W-:Y:S06]  /*3260*/  BAR.SYNC.DEFER_BLOCKING 0x0 ;  /* 0x0000000000007b1d */ /* 0x008fec0000010000 */
[----:B------:R2:W-:Y:S01]  /*3270*/  UTMASTG.2D [UR4], [UR12] ;  /* 0x000000040c0073b5 */ /* 0x0005e20008008000 */
[----:B------:R0:W-:Y:S01]  /*3280*/  UTMACMDFLUSH ;  /* 0x00000000000079b7 */ /* 0x0001e20000000000 */
[----:B------:R-:W-:-:S04]  /*3290*/  DEPBAR.LE SB0, 0x0 ;  /* 0x000080000000791a */ /* 0x000fc80000000000 */
[----:B------:R-:W-:Y:S08]  /*32a0*/  BAR.SYNC.DEFER_BLOCKING 0x0 ;  /* 0x0000000000007b1d */ /* 0x000ff00000010000 */
[----:B------:R-:W-:Y:S06]  /*32b0*/  BAR.SYNC.DEFER_BLOCKING 0x0 ;  /* 0x0000000000007b1d */ /* 0x000fec0000010000 */
[----:B--2---:R-:W-:Y:S05]  /*32c0*/  @P1 BRA `(.L_x_67) ;  /* 0x0000000000a01947 */ /* 0x004fea0003800000 */
[----:B------:R-:W2:Y:S01]  /*32d0*/  S2UR UR5, SR_CgaCtaId ;  /* 0x00000000000579c3 */ /* 0x000ea20000008800 */
[----:B------:R-:W-:Y:S01]  /*32e0*/  NOP ;  /* 0x0000000000007918 */ /* 0x000fe20000000000 */
[----:B------:R-:W-:Y:S01]  /*32f0*/  UMOV UR4, 0x50 ;  /* 0x0000005000047882 */ /* 0x000fe20000000000 */
[----:B------:R-:W-:Y:S02]  /*3300*/  IMAD.U32 R0, RZ, RZ, UR10 ;  /* 0x0000000aff007e24 */ /* 0x000fe4000f8e00ff */
[----:B------:R-:W-:Y:S02]  /*3310*/  IMAD.MOV.U32 R3, RZ, RZ, 0xff ;  /* 0x000000ffff037424 */ /* 0x000fe400078e00ff */
[----:B------:R-:W-:Y:S01]  /*3320*/  IMAD.MOV.U32 R7, RZ, RZ, 0x1 ;  /* 0x00000001ff077424 */ /* 0x000fe200078e00ff */
[----:B------:R-:W-:-:S04]  /*3330*/  LOP3.LUT R0, R0, 0xffff, RZ, 0xc0, !PT ;  /* 0x0000ffff00007812 */ /* 0x000fc800078ec0ff */
[----:B------:R-:W-:-:S05]  /*3340*/  SHF.R.U32.HI R0, RZ, 0x5, R0 ;  /* 0x00000005ff007819 */ /* 0x000fca0000011600 */
[----:B------:R-:W-:Y:S01]  /*3350*/  VIADD R2, R0, 0x10 ;  /* 0x0000001000027836 */ /* 0x000fe20000000000 */
[----:B------:R-:W-:Y:S01]  /*3360*/  SHF.L.U32 R0, R3, R0, RZ ;  /* 0x0000000003007219 */ /* 0x000fe200000006ff */
[----:B--2---:R-:W-:-:S03]  /*3370*/  ULEA UR6, UR5, UR4, 0x18 ;  /* 0x0000000405067291 */ /* 0x004fc6000f8ec0ff */
[----:B------:R-:W-:-:S04]  /*3380*/  SHF.L.U32 R3, R7, R2, RZ ;  /* 0x0000000207037219 */ /* 0x000fc800000006ff */
[----:B------:R-:W-:Y:S02]  /*3390*/  LOP3.LUT R0, R3, R0, RZ, 0xfc, !PT ;  /* 0x0000000003007212 */ /* 0x000fe400078efcff */
[----:B------:R-:W2:Y:S02]  /*33a0*/  LDS R5, [UR6] ;  /* 0x00000006ff057984 */ /* 0x000ea40008000800 */
[C---:B------:R-:W-:Y:S02]  /*33b0*/  LOP3.LUT R2, R0.reuse, 0xffff, RZ, 0xc0, !PT ;  /* 0x0000ffff00027812 */ /* 0x040fe400078ec0ff */
[----:B--2---:R-:W-:-:S04]  /*33c0*/  LOP3.LUT R3, R0, 0xffff, R5, 0x80, !PT ;  /* 0x0000ffff00037812 */ /* 0x004fc800078e8005 */
[----:B------:R-:W-:-:S13]  /*33d0*/  ISETP.NE.AND P0, PT, R3, R2, PT ;  /* 0x000000020300720c */ /* 0x000fda0003f05270 */
[----:B------:R-:W-:Y:S05]  /*33e0*/  @P0 BRA `(.L_x_68) ;  /* 0x0000000000500947 */ /* 0x000fea0003800000 */
[----:B------:R-:W-:Y:S02]  /*33f0*/  SHF.R.U32.HI R5, RZ, 0x10, R5 ;  /* 0x00000010ff057819 */ /* 0x000fe40000011605 */
[----:B------:R-:W-:-:S04]  /*3400*/  SHF.R.U32.HI R2, RZ, 0x10, R0 ;  /* 0x00000010ff027819 */ /* 0x000fc80000011600 */
[----:B------:R-:W-:-:S04]  /*3410*/  LOP3.LUT R5, R5, R2, RZ, 0xc0, !PT ;  /* 0x0000000205057212 */ /* 0x000fc800078ec0ff */
[----:B------:R-:W-:-:S13]  /*3420*/  ISETP.NE.AND P0, PT, R5, R2, PT ;  /* 0x000000020500720c */ /* 0x000fda0003f05270 */
[----:B------:R-:W-:Y:S05]  /*3430*/  @P0 BRA `(.L_x_69) ;  /* 0x0000000000300947 */ /* 0x000fea0003800000 */
[----:B------:R-:W-:Y:S01]  /*3440*/  R2UR UR4, R0 ;  /* 0x00000000000472ca */ /* 0x000fe200000e0000 */
[----:B------:R-:W-:Y:S01]  /*3450*/  VOTEU.ANY UR5, UPT, PT ;  /* 0x0000000000057886 */ /* 0x000fe200038e0100 */
[----:B------:R-:W2:Y:S01]  /*3460*/  S2R R0, SR_LANEID ;  /* 0x0000000000007919 */ /* 0x000ea20000000000 */
[----:B------:R-:W-:-:S10]  /*3470*/  UFLO.U32 UR5, UR5 ;  /* 0x00000005000572bd */ /* 0x000fd400080e0000 */
[----:B------:R-:W-:-:S06]  /*3480*/  ULOP3.LUT UR4, URZ, UR4, URZ, 0x33, !UPT ;  /* 0x00000004ff047292 */ /* 0x000fcc000f8e33ff */
[----:B------:R-:W-:-:S04]  /*3490*/  IMAD.U32 R2, RZ, RZ, UR4 ;  /* 0x00000004ff027e24 */ /* 0x000fc8000f8e00ff */
[----:B------:R-:W3:Y:S02]  /*34a0*/  REDUX UR7, R2 ;  /* 0x00000000020773c4 */ /* 0x000ee40000000000 */
[----:B------:R4:W-:Y:S01]  /*34b0*/  UTCATOMSWS.AND URZ, UR4 ;  /* 0x0000000400ff79e3 */ /* 0x0009e20008000000 */
[----:B--2---:R-:W-:Y:S01]  /*34c0*/  ISETP.EQ.U32.AND P0, PT, R0, UR5, PT ;  /* 0x0000000500007c0c */ /* 0x004fe2000bf02070 */
[----:B---3--:R-:W-:-:S12]  /*34d0*/  IMAD.U32 R0, RZ, RZ, UR7 ;  /* 0x00000007ff007e24 */ /* 0x008fd8000f8e00ff */
[----:B------:R4:W-:Y:S01]  /*34e0*/  @P0 ATOMS.AND RZ, [UR6], R0 ;  /* 0x00000000ffff098c */ /* 0x0009e2000a800006 */
[----:B------:R-:W-:Y:S05]  /*34f0*/  BRA `(.L_x_67) ;  /* 0x0000000000147947 */ /* 0x000fea0003800000 */
.L_x_69:
[----:B------:R-:W-:-:S07]  /*3500*/  MOV R2, 0x3520 ;  /* 0x0000352000027802 */ /* 0x000fce0000000f00 */
[----:B-1----:R-:W-:Y:S05]  /*3510*/  CALL.REL.NOINC `($__internal_0_$__cuda_sm10x_tcgen05_guardrail_trap_col_being_dealloced_not_returned_by_alloc) ;  /* 0x0000000000447944 */ /* 0x002fea0003c00000 */
[----:B------:R-:W-:Y:S05]  /*3520*/  BRA `(.L_x_67) ;  /* 0x0000000000087947 */ /* 0x000fea0003800000 */
.L_x_68:
[----:B------:R-:W-:-:S07]  /*3530*/  MOV R2, 0x3550 ;  /* 0x0000355000027802 */ /* 0x000fce0000000f00 */
[----:B-1----:R-:W-:Y:S05]  /*3540*/  CALL.REL.NOINC `($__internal_2_$__cuda_sm10x_tcgen05_guardrail_trap_unallocated_columns_being_dealloced) ;  /* 0x0000000000507944 */ /* 0x002fea0003c00000 */
.L_x_67:
[----:B------:R-:W-:Y:S01]  /*3550*/  NOP ;  /* 0x0000000000007918 */ /* 0x000fe20000000000 */
[----:B----4-:R-:W-:Y:S05]  /*3560*/  EXIT ;  /* 0x000000000000794d */ /* 0x010fea0003800000 */
.L_x_56:
[----:B------:R-:W2:Y:S02]  /*3570*/  SYNCS.PHASECHK.TRANS64.TRYWAIT P0, [UR11+0x30000], RZ ;  /* 0x030000ffff0075a7 */ /* 0x000ea4000800110b */
[----:B--2---:R-:W-:Y:S05]  /*3580*/  @!P0 BRA `(.L_x_56) ;  /* 0xfffffffc00f88947 */ /* 0x004fea000383ffff */
[----:B------:R-:W-:Y:S05]  /*3590*/  BRA `(.L_x_70) ;  /* 0xffffffe400507947 */ /* 0x000fea000383ffff */
.L_x_58:
[----:B------:R-:W2:Y:S02]  /*35a0*/  SYNCS.PHASECHK.TRANS64.TRYWAIT P3, [UR11+0x30010], RZ ;  /* 0x030010ffff0075a7 */ /* 0x000ea4000806110b */
[----:B--2---:R-:W-:Y:S05]  /*35b0*/  @!P3 BRA `(.L_x_58) ;  /* 0xfffffffc00f8b947 */ /* 0x004fea000383ffff */
[----:B------:R-:W-:Y:S05]  /*35c0*/  BRA `(.L_x_71) ;  /* 0xffffffe800447947 */ /* 0x000fea000383ffff */
.L_x_59:
[----:B------:R-:W3:Y:S02]  /*35d0*/  SYNCS.PHASECHK.TRANS64.TRYWAIT P0, [UR37+0x30000], R3 ;  /* 0x03000003ff0075a7 */ /* 0x000ee40008001125 */
[----:B---3--:R-:W-:Y:S05]  /*35e0*/  @!P0 BRA `(.L_x_59) ;  /* 0xfffffffc00f88947 */ /* 0x008fea000383ffff */
[----:B------:R-:W-:Y:S05]  /*35f0*/  BRA `(.L_x_72) ;  /* 0xffffffe800c07947 */ /* 0x000fea000383ffff */
.L_x_61:
[----:B------:R-:W3:Y:S02]  /*3600*/  SYNCS.PHASECHK.TRANS64.TRYWAIT P0, [UR37+0x30010], R3 ;  /* 0x03001003ff0075a7 */ /* 0x000ee40008001125 */
[----:B---3--:R-:W-:Y:S05]  /*3610*/  @!P0 BRA `(.L_x_61) ;  /* 0xfffffffc00f88947 */ /* 0x008fea000383ffff */
[----:B------:R-:W-:Y:S05]  /*3620*/  BRA `(.L_x_73) ;  /* 0xffffffec00dc7947 */ /* 0x000fea000383ffff */
        .weak           $__internal_0_$__cuda_sm10x_tcgen05_guardrail_trap_col_being_dealloced_not_returned_by_alloc
        .type           $__internal_0_$__cuda_sm10x_tcgen05_guardrail_trap_col_being_dealloced_not_returned_by_alloc,@function
        .size           $__internal_0_$__cuda_sm10x_tcgen05_guardrail_trap_col_being_dealloced_not_returned_by_alloc,($__internal_1_$__cuda_sm10x_tcgen05_guardrail_trap_phase_invalid_during_alloc - $__internal_0_$__cuda_sm10x_tcgen05_guardrail_trap_col_being_dealloced_not_returned_by_alloc)
$__internal_0_$__cuda_sm10x_tcgen05_guardrail_trap_col_being_dealloced_not_returned_by_alloc:
[----:B------:R-:W-:Y:S05]  /*3630*/  BPT.TRAP 0x1 ;  /* 0x000000040000795c */ /* 0x000fea0000300000 */
[----:B------:R-:W-:-:S04]  /*3640*/  IMAD.MOV.U32 R3, RZ, RZ, 0x0 ;  /* 0x00000000ff037424 */ /* 0x000fc800078e00ff */
[----:B------:R-:W-:Y:S05]  /*3650*/  RET.REL.NODEC R2 `(gluon_tcgen05) ;  /* 0xffffffc802687950 */ /* 0x000fea0003c3ffff */
        .weak           $__internal_1_$__cuda_sm10x_tcgen05_guardrail_trap_phase_invalid_during_alloc
        .type           $__internal_1_$__cuda_sm10x_tcgen05_guardrail_trap_phase_invalid_during_alloc,@function
        .size           $__internal_1_$__cuda_sm10x_tcgen05_guardrail_trap_phase_invalid_during_alloc,($__internal_2_$__cuda_sm10x_tcgen05_guardrail_trap_unallocated_columns_being_dealloced - $__internal_1_$__cuda_sm10x_tcgen05_guardrail_trap_phase_invalid_during_alloc)
$__internal_1_$__cuda_sm10x_tcgen05_guardrail_trap_phase_invalid_during_alloc:
[----:B------:R-:W-:Y:S05]  /*3660*/  BPT.TRAP 0x1 ;  /* 0x000000040000795c */ /* 0x000fea0000300000 */
[----:B------:R-:W-:-:S04]  /*3670*/  IMAD.MOV.U32 R3, RZ, RZ, 0x0 ;  /* 0x00000000ff037424 */ /* 0x000fc800078e00ff */
[----:B------:R-:W-:Y:S05]  /*3680*/  RET.REL.NODEC R2 `(gluon_tcgen05) ;  /* 0xffffffc8025c7950 */ /* 0x000fea0003c3ffff */
        .weak           $__internal_2_$__cuda_sm10x_tcgen05_guardrail_trap_unallocated_columns_being_dealloced
        .type           $__internal_2_$__cuda_sm10x_tcgen05_guardrail_trap_unallocated_columns_being_dealloced,@function
        .size           $__internal_2_$__cuda_sm10x_tcgen05_guardrail_trap_unallocated_columns_being_dealloced,(.L_x_77 - $__internal_2_$__cuda_sm10x_tcgen05_guardrail_trap_unallocated_columns_being_dealloced)
$__internal_2_$__cuda_sm10x_tcgen05_guardrail_trap_unallocated_columns_being_dealloced:
[----:B------:R-:W-:Y:S05]  /*3690*/  BPT.TRAP 0x1 ;  /* 0x000000040000795c */ /* 0x000fea0000300000 */
[----:B------:R-:W-:-:S04]  /*36a0*/  IMAD.MOV.U32 R3, RZ, RZ, 0x0 ;  /* 0x00000000ff037424 */ /* 0x000fc800078e00ff */
[----:B------:R-:W-:Y:S05]  /*36b0*/  RET.REL.NODEC R2 `(gluon_tcgen05) ;  /* 0xffffffc802507950 */ /* 0x000fea0003c3ffff */
.L_x_74:
[----:B------:R-:W-:-:S00]  /*36c0*/  BRA `(.L_x_74) ;  /* 0xfffffffc00fc7947 */ /* 0x000fc0000383ffff */
[----:B------:R-:W-:-:S00]  /*36d0*/  NOP ;  /* 0x0000000000007918 */ /* 0x000fc00000000000 */
        /* <DEDUP_REMOVED lines=10> */
.L_x_77:


//--------------------- .nv.shared.gluon_tcgen05  --------------------------
	.section	.nv.shared.gluon_tcgen05,"aw",@nobits
	.sectionflags	@""
	.align	16
	.zero		1024


//--------------------- .nv.shared.reserved.0     --------------------------
	.section	.nv.shared.reserved.0,"aw",@nobits
	.align	8
	.weak		__nv_reservedSMEM_offset_0_alias
	.size		__nv_reservedSMEM_offset_0_alias, 0, 64
	.other		__nv_reservedSMEM_offset_0_alias,@"STO_CUDA_RESERVED_SHARED STV_DEFAULT"
__nv_reservedSMEM_offset_0_alias:
	.zero		0
.nv.shared.reserved.0:
	.zero		64
	.weak		__nv_reservedSMEM_allocation_phase
	.type		__nv_reservedSMEM_allocation_phase,@object
	.size		__nv_reservedSMEM_allocation_phase,(.L_0 - __nv_reservedSMEM_allocation_phase)
__nv_reservedSMEM_allocation_phase:
	.zero		1
.L_0:
	.zero		7
	.weak		__nv_reservedSMEM_devtool_atexit_pc
	.type		__nv_reservedSMEM_devtool_atexit_pc,@object
	.size		__nv_reservedSMEM_devtool_atexit_pc,(__nv_reservedSMEM_allocation_mask - __nv_reservedSMEM_devtool_atexit_pc)
__nv_reservedSMEM_devtool_atexit_pc:
	.zero		8
	.weak		__nv_reservedSMEM_allocation_mask
	.type		__nv_reservedSMEM_allocation_mask,@object
	.size		__nv_reservedSMEM_allocation_mask,(.L_2 - __nv_reservedSMEM_allocation_mask)
__nv_reservedSMEM_allocation_mask:
	.zero		4
.L_2:


//--------------------- .nv.constant0.gluon_tcgen05 --------------------------
	.section	.nv.constant0.gluon_tcgen05,"a",@progbits
	.sectionflags	@""
	.align	4
.nv.constant0.gluon_tcgen05:
	.zero		976


//--------------------- SYMBOLS --------------------------

	.type		.nv.reservedSmem.offset0,@object
	.size		.nv.reservedSmem.offset0,0x4
	.type		.nv.reservedSmem.cap,@object
	.size		.nv.reservedSmem.cap,0x4
